//
// Generated by NVIDIA NVVM Compiler
//
// Compiler Build ID: CL-36424714
// Cuda compilation tools, release 13.0, V13.0.88
// Based on NVVM 20.0.0
//

.version 9.0
.target sm_100
.address_size 64

	// .globl	_Z13rpe_k_forwardiiiiiiiPKiS0_S0_S0_PKfS2_S2_Pf

.visible .entry _Z13rpe_k_forwardiiiiiiiPKiS0_S0_S0_PKfS2_S2_Pf(
	.param .u32 _Z13rpe_k_forwardiiiiiiiPKiS0_S0_S0_PKfS2_S2_Pf_param_0,
	.param .u32 _Z13rpe_k_forwardiiiiiiiPKiS0_S0_S0_PKfS2_S2_Pf_param_1,
	.param .u32 _Z13rpe_k_forwardiiiiiiiPKiS0_S0_S0_PKfS2_S2_Pf_param_2,
	.param .u32 _Z13rpe_k_forwardiiiiiiiPKiS0_S0_S0_PKfS2_S2_Pf_param_3,
	.param .u32 _Z13rpe_k_forwardiiiiiiiPKiS0_S0_S0_PKfS2_S2_Pf_param_4,
	.param .u32 _Z13rpe_k_forwardiiiiiiiPKiS0_S0_S0_PKfS2_S2_Pf_param_5,
	.param .u32 _Z13rpe_k_forwardiiiiiiiPKiS0_S0_S0_PKfS2_S2_Pf_param_6,
	.param .u64 .ptr .align 1 _Z13rpe_k_forwardiiiiiiiPKiS0_S0_S0_PKfS2_S2_Pf_param_7,
	.param .u64 .ptr .align 1 _Z13rpe_k_forwardiiiiiiiPKiS0_S0_S0_PKfS2_S2_Pf_param_8,
	.param .u64 .ptr .align 1 _Z13rpe_k_forwardiiiiiiiPKiS0_S0_S0_PKfS2_S2_Pf_param_9,
	.param .u64 .ptr .align 1 _Z13rpe_k_forwardiiiiiiiPKiS0_S0_S0_PKfS2_S2_Pf_param_10,
	.param .u64 .ptr .align 1 _Z13rpe_k_forwardiiiiiiiPKiS0_S0_S0_PKfS2_S2_Pf_param_11,
	.param .u64 .ptr .align 1 _Z13rpe_k_forwardiiiiiiiPKiS0_S0_S0_PKfS2_S2_Pf_param_12,
	.param .u64 .ptr .align 1 _Z13rpe_k_forwardiiiiiiiPKiS0_S0_S0_PKfS2_S2_Pf_param_13,
	.param .u64 .ptr .align 1 _Z13rpe_k_forwardiiiiiiiPKiS0_S0_S0_PKfS2_S2_Pf_param_14
)
{
	.reg .pred 	%p<16>;
	.reg .b32 	%r<128>;
	.reg .b32 	%f<7>;
	.reg .b64 	%rd<40>;

	ld.param.u32 	%r38, [_Z13rpe_k_forwardiiiiiiiPKiS0_S0_S0_PKfS2_S2_Pf_param_1];
	ld.param.u32 	%r34, [_Z13rpe_k_forwardiiiiiiiPKiS0_S0_S0_PKfS2_S2_Pf_param_2];
	ld.param.u32 	%r35, [_Z13rpe_k_forwardiiiiiiiPKiS0_S0_S0_PKfS2_S2_Pf_param_4];
	ld.param.u32 	%r36, [_Z13rpe_k_forwardiiiiiiiPKiS0_S0_S0_PKfS2_S2_Pf_param_5];
	ld.param.u32 	%r37, [_Z13rpe_k_forwardiiiiiiiPKiS0_S0_S0_PKfS2_S2_Pf_param_6];
	ld.param.u64 	%rd14, [_Z13rpe_k_forwardiiiiiiiPKiS0_S0_S0_PKfS2_S2_Pf_param_8];
	ld.param.u64 	%rd8, [_Z13rpe_k_forwardiiiiiiiPKiS0_S0_S0_PKfS2_S2_Pf_param_9];
	ld.param.u64 	%rd9, [_Z13rpe_k_forwardiiiiiiiPKiS0_S0_S0_PKfS2_S2_Pf_param_10];
	ld.param.u64 	%rd10, [_Z13rpe_k_forwardiiiiiiiPKiS0_S0_S0_PKfS2_S2_Pf_param_11];
	ld.param.u64 	%rd11, [_Z13rpe_k_forwardiiiiiiiPKiS0_S0_S0_PKfS2_S2_Pf_param_12];
	ld.param.u64 	%rd12, [_Z13rpe_k_forwardiiiiiiiPKiS0_S0_S0_PKfS2_S2_Pf_param_13];
	ld.param.u64 	%rd13, [_Z13rpe_k_forwardiiiiiiiPKiS0_S0_S0_PKfS2_S2_Pf_param_14];
	cvta.to.global.u64 	%rd1, %rd14;
	mov.u32 	%r39, %ctaid.x;
	mov.u32 	%r40, %ntid.x;
	mov.u32 	%r41, %tid.x;
	mad.lo.s32 	%r1, %r39, %r40, %r41;
	mov.u32 	%r2, %ctaid.y;
	mov.u32 	%r3, %ctaid.z;
	mul.lo.s32 	%r42, %r34, %r38;
	setp.ge.s32 	%p1, %r1, %r42;
	setp.ge.s32 	%p2, %r2, %r35;
	or.pred  	%p3, %p1, %p2;
	setp.ge.s32 	%p4, %r3, %r36;
	or.pred  	%p5, %p3, %p4;
	@%p5 bra 	$L__BB0_16;
	cvta.to.global.u64 	%rd15, %rd9;
	mul.wide.s32 	%rd16, %r1, 4;
	add.s64 	%rd17, %rd15, %rd16;
	ld.global.u32 	%r4, [%rd17];
	setp.eq.s32 	%p6, %r4, -1;
	@%p6 bra 	$L__BB0_16;
	div.s32 	%r44, %r1, %r34;
	cvta.to.global.u64 	%rd18, %rd8;
	mul.wide.s32 	%rd19, %r44, 4;
	add.s64 	%rd20, %rd18, %rd19;
	ld.global.u32 	%r5, [%rd20];
	setp.lt.s32 	%p7, %r5, 1;
	mov.b32 	%r127, 0;
	@%p7 bra 	$L__BB0_15;
	and.b32  	%r6, %r5, 15;
	setp.lt.u32 	%p8, %r5, 16;
	mov.b32 	%r120, 0;
	mov.u32 	%r127, %r120;
	@%p8 bra 	$L__BB0_6;
	and.b32  	%r120, %r5, 2147483632;
	neg.s32 	%r114, %r120;
	add.s64 	%rd38, %rd1, 32;
	mov.b32 	%r127, 0;
$L__BB0_5:
	.pragma "nounroll";
	ld.global.u32 	%r48, [%rd38+-32];
	add.s32 	%r49, %r48, %r127;
	ld.global.u32 	%r50, [%rd38+-28];
	add.s32 	%r51, %r50, %r49;
	ld.global.u32 	%r52, [%rd38+-24];
	add.s32 	%r53, %r52, %r51;
	ld.global.u32 	%r54, [%rd38+-20];
	add.s32 	%r55, %r54, %r53;
	ld.global.u32 	%r56, [%rd38+-16];
	add.s32 	%r57, %r56, %r55;
	ld.global.u32 	%r58, [%rd38+-12];
	add.s32 	%r59, %r58, %r57;
	ld.global.u32 	%r60, [%rd38+-8];
	add.s32 	%r61, %r60, %r59;
	ld.global.u32 	%r62, [%rd38+-4];
	add.s32 	%r63, %r62, %r61;
	ld.global.u32 	%r64, [%rd38];
	add.s32 	%r65, %r64, %r63;
	ld.global.u32 	%r66, [%rd38+4];
	add.s32 	%r67, %r66, %r65;
	ld.global.u32 	%r68, [%rd38+8];
	add.s32 	%r69, %r68, %r67;
	ld.global.u32 	%r70, [%rd38+12];
	add.s32 	%r71, %r70, %r69;
	ld.global.u32 	%r72, [%rd38+16];
	add.s32 	%r73, %r72, %r71;
	ld.global.u32 	%r74, [%rd38+20];
	add.s32 	%r75, %r74, %r73;
	ld.global.u32 	%r76, [%rd38+24];
	add.s32 	%r77, %r76, %r75;
	ld.global.u32 	%r78, [%rd38+28];
	add.s32 	%r127, %r78, %r77;
	add.s32 	%r114, %r114, 16;
	add.s64 	%rd38, %rd38, 64;
	setp.ne.s32 	%p9, %r114, 0;
	@%p9 bra 	$L__BB0_5;
$L__BB0_6:
	setp.eq.s32 	%p10, %r6, 0;
	@%p10 bra 	$L__BB0_15;
	and.b32  	%r16, %r5, 7;
	setp.lt.u32 	%p11, %r6, 8;
	@%p11 bra 	$L__BB0_9;
	mul.wide.u32 	%rd21, %r120, 4;
	add.s64 	%rd22, %rd1, %rd21;
	ld.global.u32 	%r80, [%rd22];
	add.s32 	%r81, %r80, %r127;
	ld.global.u32 	%r82, [%rd22+4];
	add.s32 	%r83, %r82, %r81;
	ld.global.u32 	%r84, [%rd22+8];
	add.s32 	%r85, %r84, %r83;
	ld.global.u32 	%r86, [%rd22+12];
	add.s32 	%r87, %r86, %r85;
	ld.global.u32 	%r88, [%rd22+16];
	add.s32 	%r89, %r88, %r87;
	ld.global.u32 	%r90, [%rd22+20];
	add.s32 	%r91, %r90, %r89;
	ld.global.u32 	%r92, [%rd22+24];
	add.s32 	%r93, %r92, %r91;
	ld.global.u32 	%r94, [%rd22+28];
	add.s32 	%r127, %r94, %r93;
	add.s32 	%r120, %r120, 8;
$L__BB0_9:
	setp.eq.s32 	%p12, %r16, 0;
	@%p12 bra 	$L__BB0_15;
	and.b32  	%r22, %r5, 3;
	setp.lt.u32 	%p13, %r16, 4;
	@%p13 bra 	$L__BB0_12;
	mul.wide.u32 	%rd23, %r120, 4;
	add.s64 	%rd24, %rd1, %rd23;
	ld.global.u32 	%r96, [%rd24];
	add.s32 	%r97, %r96, %r127;
	ld.global.u32 	%r98, [%rd24+4];
	add.s32 	%r99, %r98, %r97;
	ld.global.u32 	%r100, [%rd24+8];
	add.s32 	%r101, %r100, %r99;
	ld.global.u32 	%r102, [%rd24+12];
	add.s32 	%r127, %r102, %r101;
	add.s32 	%r120, %r120, 4;
$L__BB0_12:
	setp.eq.s32 	%p14, %r22, 0;
	@%p14 bra 	$L__BB0_15;
	mul.wide.u32 	%rd25, %r120, 4;
	add.s64 	%rd39, %rd1, %rd25;
	neg.s32 	%r125, %r22;
$L__BB0_14:
	.pragma "nounroll";
	ld.global.u32 	%r103, [%rd39];
	add.s32 	%r127, %r103, %r127;
	add.s64 	%rd39, %rd39, 4;
	add.s32 	%r125, %r125, 1;
	setp.ne.s32 	%p15, %r125, 0;
	@%p15 bra 	$L__BB0_14;
$L__BB0_15:
	add.s32 	%r104, %r4, %r127;
	mul.lo.s32 	%r105, %r36, %r35;
	mad.lo.s32 	%r106, %r36, %r2, %r3;
	mad.lo.s32 	%r107, %r105, %r104, %r106;
	cvta.to.global.u64 	%rd26, %rd12;
	mul.wide.s32 	%rd27, %r107, 4;
	add.s64 	%rd28, %rd26, %rd27;
	cvta.to.global.u64 	%rd29, %rd10;
	add.s64 	%rd31, %rd29, %rd16;
	ld.global.f32 	%f1, [%rd31];
	cvt.rmi.f32.f32 	%f2, %f1;
	cvt.rzi.s32.f32 	%r108, %f2;
	max.s32 	%r109, %r108, 0;
	add.s32 	%r110, %r37, -1;
	min.s32 	%r111, %r109, %r110;
	mad.lo.s32 	%r112, %r105, %r111, %r106;
	cvta.to.global.u64 	%rd32, %rd11;
	mul.wide.s32 	%rd33, %r112, 4;
	add.s64 	%rd34, %rd32, %rd33;
	mad.lo.s32 	%r113, %r35, %r1, %r2;
	cvta.to.global.u64 	%rd35, %rd13;
	mul.wide.s32 	%rd36, %r113, 4;
	add.s64 	%rd37, %rd35, %rd36;
	ld.global.f32 	%f3, [%rd28];
	ld.global.f32 	%f4, [%rd34];
	mul.f32 	%f5, %f3, %f4;
	atom.global.add.f32 	%f6, [%rd37], %f5;
$L__BB0_16:
	ret;

}
	// .globl	_Z14rpe_k_backwardiiiiiiiPKiS0_S0_S0_PKfS2_S2_PfS3_S3_
.visible .entry _Z14rpe_k_backwardiiiiiiiPKiS0_S0_S0_PKfS2_S2_PfS3_S3_(
	.param .u32 _Z14rpe_k_backwardiiiiiiiPKiS0_S0_S0_PKfS2_S2_PfS3_S3__param_0,
	.param .u32 _Z14rpe_k_backwardiiiiiiiPKiS0_S0_S0_PKfS2_S2_PfS3_S3__param_1,
	.param .u32 _Z14rpe_k_backwardiiiiiiiPKiS0_S0_S0_PKfS2_S2_PfS3_S3__param_2,
	.param .u32 _Z14rpe_k_backwardiiiiiiiPKiS0_S0_S0_PKfS2_S2_PfS3_S3__param_3,
	.param .u32 _Z14rpe_k_backwardiiiiiiiPKiS0_S0_S0_PKfS2_S2_PfS3_S3__param_4,
	.param .u32 _Z14rpe_k_backwardiiiiiiiPKiS0_S0_S0_PKfS2_S2_PfS3_S3__param_5,
	.param .u32 _Z14rpe_k_backwardiiiiiiiPKiS0_S0_S0_PKfS2_S2_PfS3_S3__param_6,
	.param .u64 .ptr .align 1 _Z14rpe_k_backwardiiiiiiiPKiS0_S0_S0_PKfS2_S2_PfS3_S3__param_7,
	.param .u64 .ptr .align 1 _Z14rpe_k_backwardiiiiiiiPKiS0_S0_S0_PKfS2_S2_PfS3_S3__param_8,
	.param .u64 .ptr .align 1 _Z14rpe_k_backwardiiiiiiiPKiS0_S0_S0_PKfS2_S2_PfS3_S3__param_9,
	.param .u64 .ptr .align 1 _Z14rpe_k_backwardiiiiiiiPKiS0_S0_S0_PKfS2_S2_PfS3_S3__param_10,
	.param .u64 .ptr .align 1 _Z14rpe_k_backwardiiiiiiiPKiS0_S0_S0_PKfS2_S2_PfS3_S3__param_11,
	.param .u64 .ptr .align 1 _Z14rpe_k_backwardiiiiiiiPKiS0_S0_S0_PKfS2_S2_PfS3_S3__param_12,
	.param .u64 .ptr .align 1 _Z14rpe_k_backwardiiiiiiiPKiS0_S0_S0_PKfS2_S2_PfS3_S3__param_13,
	.param .u64 .ptr .align 1 _Z14rpe_k_backwardiiiiiiiPKiS0_S0_S0_PKfS2_S2_PfS3_S3__param_14,
	.param .u64 .ptr .align 1 _Z14rpe_k_backwardiiiiiiiPKiS0_S0_S0_PKfS2_S2_PfS3_S3__param_15,
	.param .u64 .ptr .align 1 _Z14rpe_k_backwardiiiiiiiPKiS0_S0_S0_PKfS2_S2_PfS3_S3__param_16
)
{
	.reg .pred 	%p<16>;
	.reg .b32 	%r<128>;
	.reg .b32 	%f<11>;
	.reg .b64 	%rd<46>;

	ld.param.u32 	%r38, [_Z14rpe_k_backwardiiiiiiiPKiS0_S0_S0_PKfS2_S2_PfS3_S3__param_1];
	ld.param.u32 	%r34, [_Z14rpe_k_backwardiiiiiiiPKiS0_S0_S0_PKfS2_S2_PfS3_S3__param_2];
	ld.param.u32 	%r35, [_Z14rpe_k_backwardiiiiiiiPKiS0_S0_S0_PKfS2_S2_PfS3_S3__param_4];
	ld.param.u32 	%r36, [_Z14rpe_k_backwardiiiiiiiPKiS0_S0_S0_PKfS2_S2_PfS3_S3__param_5];
	ld.param.u32 	%r37, [_Z14rpe_k_backwardiiiiiiiPKiS0_S0_S0_PKfS2_S2_PfS3_S3__param_6];
	ld.param.u64 	%rd16, [_Z14rpe_k_backwardiiiiiiiPKiS0_S0_S0_PKfS2_S2_PfS3_S3__param_8];
	ld.param.u64 	%rd8, [_Z14rpe_k_backwardiiiiiiiPKiS0_S0_S0_PKfS2_S2_PfS3_S3__param_9];
	ld.param.u64 	%rd9, [_Z14rpe_k_backwardiiiiiiiPKiS0_S0_S0_PKfS2_S2_PfS3_S3__param_10];
	ld.param.u64 	%rd10, [_Z14rpe_k_backwardiiiiiiiPKiS0_S0_S0_PKfS2_S2_PfS3_S3__param_11];
	ld.param.u64 	%rd11, [_Z14rpe_k_backwardiiiiiiiPKiS0_S0_S0_PKfS2_S2_PfS3_S3__param_12];
	ld.param.u64 	%rd12, [_Z14rpe_k_backwardiiiiiiiPKiS0_S0_S0_PKfS2_S2_PfS3_S3__param_13];
	ld.param.u64 	%rd13, [_Z14rpe_k_backwardiiiiiiiPKiS0_S0_S0_PKfS2_S2_PfS3_S3__param_14];
	ld.param.u64 	%rd14, [_Z14rpe_k_backwardiiiiiiiPKiS0_S0_S0_PKfS2_S2_PfS3_S3__param_15];
	ld.param.u64 	%rd15, [_Z14rpe_k_backwardiiiiiiiPKiS0_S0_S0_PKfS2_S2_PfS3_S3__param_16];
	cvta.to.global.u64 	%rd1, %rd16;
	mov.u32 	%r39, %ctaid.x;
	mov.u32 	%r40, %ntid.x;
	mov.u32 	%r41, %tid.x;
	mad.lo.s32 	%r1, %r39, %r40, %r41;
	mov.u32 	%r2, %ctaid.y;
	mov.u32 	%r3, %ctaid.z;
	mul.lo.s32 	%r42, %r34, %r38;
	setp.ge.s32 	%p1, %r1, %r42;
	setp.ge.s32 	%p2, %r2, %r35;
	or.pred  	%p3, %p1, %p2;
	setp.ge.s32 	%p4, %r3, %r36;
	or.pred  	%p5, %p3, %p4;
	@%p5 bra 	$L__BB1_16;
	cvta.to.global.u64 	%rd17, %rd9;
	mul.wide.s32 	%rd18, %r1, 4;
	add.s64 	%rd19, %rd17, %rd18;
	ld.global.u32 	%r4, [%rd19];
	setp.eq.s32 	%p6, %r4, -1;
	@%p6 bra 	$L__BB1_16;
	div.s32 	%r44, %r1, %r34;
	cvta.to.global.u64 	%rd20, %rd8;
	mul.wide.s32 	%rd21, %r44, 4;
	add.s64 	%rd22, %rd20, %rd21;
	ld.global.u32 	%r5, [%rd22];
	setp.lt.s32 	%p7, %r5, 1;
	mov.b32 	%r127, 0;
	@%p7 bra 	$L__BB1_15;
	and.b32  	%r6, %r5, 15;
	setp.lt.u32 	%p8, %r5, 16;
	mov.b32 	%r120, 0;
	mov.u32 	%r127, %r120;
	@%p8 bra 	$L__BB1_6;
	and.b32  	%r120, %r5, 2147483632;
	neg.s32 	%r114, %r120;
	add.s64 	%rd44, %rd1, 32;
	mov.b32 	%r127, 0;
$L__BB1_5:
	.pragma "nounroll";
	ld.global.u32 	%r48, [%rd44+-32];
	add.s32 	%r49, %r48, %r127;
	ld.global.u32 	%r50, [%rd44+-28];
	add.s32 	%r51, %r50, %r49;
	ld.global.u32 	%r52, [%rd44+-24];
	add.s32 	%r53, %r52, %r51;
	ld.global.u32 	%r54, [%rd44+-20];
	add.s32 	%r55, %r54, %r53;
	ld.global.u32 	%r56, [%rd44+-16];
	add.s32 	%r57, %r56, %r55;
	ld.global.u32 	%r58, [%rd44+-12];
	add.s32 	%r59, %r58, %r57;
	ld.global.u32 	%r60, [%rd44+-8];
	add.s32 	%r61, %r60, %r59;
	ld.global.u32 	%r62, [%rd44+-4];
	add.s32 	%r63, %r62, %r61;
	ld.global.u32 	%r64, [%rd44];
	add.s32 	%r65, %r64, %r63;
	ld.global.u32 	%r66, [%rd44+4];
	add.s32 	%r67, %r66, %r65;
	ld.global.u32 	%r68, [%rd44+8];
	add.s32 	%r69, %r68, %r67;
	ld.global.u32 	%r70, [%rd44+12];
	add.s32 	%r71, %r70, %r69;
	ld.global.u32 	%r72, [%rd44+16];
	add.s32 	%r73, %r72, %r71;
	ld.global.u32 	%r74, [%rd44+20];
	add.s32 	%r75, %r74, %r73;
	ld.global.u32 	%r76, [%rd44+24];
	add.s32 	%r77, %r76, %r75;
	ld.global.u32 	%r78, [%rd44+28];
	add.s32 	%r127, %r78, %r77;
	add.s32 	%r114, %r114, 16;
	add.s64 	%rd44, %rd44, 64;
	setp.ne.s32 	%p9, %r114, 0;
	@%p9 bra 	$L__BB1_5;
$L__BB1_6:
	setp.eq.s32 	%p10, %r6, 0;
	@%p10 bra 	$L__BB1_15;
	and.b32  	%r16, %r5, 7;
	setp.lt.u32 	%p11, %r6, 8;
	@%p11 bra 	$L__BB1_9;
	mul.wide.u32 	%rd23, %r120, 4;
	add.s64 	%rd24, %rd1, %rd23;
	ld.global.u32 	%r80, [%rd24];
	add.s32 	%r81, %r80, %r127;
	ld.global.u32 	%r82, [%rd24+4];
	add.s32 	%r83, %r82, %r81;
	ld.global.u32 	%r84, [%rd24+8];
	add.s32 	%r85, %r84, %r83;
	ld.global.u32 	%r86, [%rd24+12];
	add.s32 	%r87, %r86, %r85;
	ld.global.u32 	%r88, [%rd24+16];
	add.s32 	%r89, %r88, %r87;
	ld.global.u32 	%r90, [%rd24+20];
	add.s32 	%r91, %r90, %r89;
	ld.global.u32 	%r92, [%rd24+24];
	add.s32 	%r93, %r92, %r91;
	ld.global.u32 	%r94, [%rd24+28];
	add.s32 	%r127, %r94, %r93;
	add.s32 	%r120, %r120, 8;
$L__BB1_9:
	setp.eq.s32 	%p12, %r16, 0;
	@%p12 bra 	$L__BB1_15;
	and.b32  	%r22, %r5, 3;
	setp.lt.u32 	%p13, %r16, 4;
	@%p13 bra 	$L__BB1_12;
	mul.wide.u32 	%rd25, %r120, 4;
	add.s64 	%rd26, %rd1, %rd25;
	ld.global.u32 	%r96, [%rd26];
	add.s32 	%r97, %r96, %r127;
	ld.global.u32 	%r98, [%rd26+4];
	add.s32 	%r99, %r98, %r97;
	ld.global.u32 	%r100, [%rd26+8];
	add.s32 	%r101, %r100, %r99;
	ld.global.u32 	%r102, [%rd26+12];
	add.s32 	%r127, %r102, %r101;
	add.s32 	%r120, %r120, 4;
$L__BB1_12:
	setp.eq.s32 	%p14, %r22, 0;
	@%p14 bra 	$L__BB1_15;
	mul.wide.u32 	%rd27, %r120, 4;
	add.s64 	%rd45, %rd1, %rd27;
	neg.s32 	%r125, %r22;
$L__BB1_14:
	.pragma "nounroll";
	ld.global.u32 	%r103, [%rd45];
	add.s32 	%r127, %r103, %r127;
	add.s64 	%rd45, %rd45, 4;
	add.s32 	%r125, %r125, 1;
	setp.ne.s32 	%p15, %r125, 0;
	@%p15 bra 	$L__BB1_14;
$L__BB1_15:
	add.s32 	%r104, %r4, %r127;
	mul.lo.s32 	%r105, %r36, %r35;
	mad.lo.s32 	%r106, %r36, %r2, %r3;
	mad.lo.s32 	%r107, %r105, %r104, %r106;
	cvta.to.global.u64 	%rd28, %rd12;
	mul.wide.s32 	%rd29, %r107, 4;
	add.s64 	%rd30, %rd28, %rd29;
	cvta.to.global.u64 	%rd31, %rd15;
	add.s64 	%rd32, %rd31, %rd29;
	cvta.to.global.u64 	%rd33, %rd10;
	add.s64 	%rd35, %rd33, %rd18;
	ld.global.f32 	%f1, [%rd35];
	cvt.rmi.f32.f32 	%f2, %f1;
	cvt.rzi.s32.f32 	%r108, %f2;
	max.s32 	%r109, %r108, 0;
	add.s32 	%r110, %r37, -1;
	min.s32 	%r111, %r109, %r110;
	mad.lo.s32 	%r112, %r105, %r111, %r106;
	cvta.to.global.u64 	%rd36, %rd11;
	mul.wide.s32 	%rd37, %r112, 4;
	add.s64 	%rd38, %rd36, %rd37;
	cvta.to.global.u64 	%rd39, %rd14;
	add.s64 	%rd40, %rd39, %rd37;
	mad.lo.s32 	%r113, %r35, %r1, %r2;
	cvta.to.global.u64 	%rd41, %rd13;
	mul.wide.s32 	%rd42, %r113, 4;
	add.s64 	%rd43, %rd41, %rd42;
	ld.global.f32 	%f3, [%rd43];
	ld.global.f32 	%f4, [%rd38];
	mul.f32 	%f5, %f3, %f4;
	atom.global.add.f32 	%f6, [%rd32], %f5;
	ld.global.f32 	%f7, [%rd43];
	ld.global.f32 	%f8, [%rd30];
	mul.f32 	%f9, %f7, %f8;
	atom.global.add.f32 	%f10, [%rd40], %f9;
$L__BB1_16:
	ret;

}


// ===== COMPILED SASS (sm_100) =====

	.target	sm_100

	.elftype	@"ET_EXEC"


//--------------------- .note.nv.tkinfo           --------------------------
	.section	.note.nv.tkinfo,"",@"SHT_NOTE"
	.sectionflags	@"SHF_NOTE_NV_TKINFO"
	.tkinfo
        /*0018*/ 	.word	0x00000002
        /*0030*/ 	.string	""
        /*0030*/ 	.string	"ptxas"
        /*0030*/ 	.string	"Cuda compilation tools, release 13.0, V13.0.88"
        /*0030*/ 	.string	"Build cuda_13.0.r13.0/compiler.36424714_0"
        /*0030*/ 	.string	"-arch sm_100 -m 64 "



//--------------------- .note.nv.cuinfo           --------------------------
	.section	.note.nv.cuinfo,"",@"SHT_NOTE"
	.sectionflags	@"SHF_NOTE_NV_CUINFO"
        /*0018*/ 	.short	0x0002
        /*001a*/ 	.short	0x0064
        /*001c*/ 	.short	0x0082
	.zero		2


//--------------------- .nv.info                  --------------------------
	.section	.nv.info,"",@"SHT_CUDA_INFO"
	.align	4


	//----- nvinfo : EIATTR_REGCOUNT
	.align		4
        /*0000*/ 	.byte	0x04, 0x2f
        /*0002*/ 	.short	(.L_1 - .L_0)
	.align		4
.L_0:
        /*0004*/ 	.word	index@(_Z13rpe_k_forwardiiiiiiiPKiS0_S0_S0_PKfS2_S2_Pf)
        /*0008*/ 	.word	0x0000001d


	//----- nvinfo : EIATTR_FRAME_SIZE
	.align		4
.L_1:
        /*000c*/ 	.byte	0x04, 0x11
        /*000e*/ 	.short	(.L_3 - .L_2)
	.align		4
.L_2:
        /*0010*/ 	.word	index@(_Z13rpe_k_forwardiiiiiiiPKiS0_S0_S0_PKfS2_S2_Pf)
        /*0014*/ 	.word	0x00000000


	//----- nvinfo : EIATTR_REGCOUNT
	.align		4
.L_3:
        /*0018*/ 	.byte	0x04, 0x2f
        /*001a*/ 	.short	(.L_5 - .L_4)
	.align		4
.L_4:
        /*001c*/ 	.word	index@(_Z14rpe_k_backwardiiiiiiiPKiS0_S0_S0_PKfS2_S2_PfS3_S3_)
        /*0020*/ 	.word	0x0000001d


	//----- nvinfo : EIATTR_FRAME_SIZE
	.align		4
.L_5:
        /*0024*/ 	.byte	0x04, 0x11
        /*0026*/ 	.short	(.L_7 - .L_6)
	.align		4
.L_6:
        /*0028*/ 	.word	index@(_Z14rpe_k_backwardiiiiiiiPKiS0_S0_S0_PKfS2_S2_PfS3_S3_)
        /*002c*/ 	.word	0x00000000


	//----- nvinfo : EIATTR_MIN_STACK_SIZE
	.align		4
.L_7:
        /*0030*/ 	.byte	0x04, 0x12
        /*0032*/ 	.short	(.L_9 - .L_8)
	.align		4
.L_8:
        /*0034*/ 	.word	index@(_Z14rpe_k_backwardiiiiiiiPKiS0_S0_S0_PKfS2_S2_PfS3_S3_)
        /*0038*/ 	.word	0x00000000


	//----- nvinfo : EIATTR_MIN_STACK_SIZE
	.align		4
.L_9:
        /*003c*/ 	.byte	0x04, 0x12
        /*003e*/ 	.short	(.L_11 - .L_10)
	.align		4
.L_10:
        /*0040*/ 	.word	index@(_Z13rpe_k_forwardiiiiiiiPKiS0_S0_S0_PKfS2_S2_Pf)
        /*0044*/ 	.word	0x00000000
.L_11:


//--------------------- .nv.compat                --------------------------
	.section	.nv.compat,"",@"SHT_CUDA_COMPAT_INFO"
	.align	4
        /*0000*/ 	.byte	0x02, 0x09, 0x00, 0x00, 0x02, 0x02, 0x01, 0x00, 0x02, 0x05, 0x05, 0x00, 0x03, 0x07, 0x01, 0x01
        /*0010*/ 	.byte	0x02, 0x03, 0x00, 0x00, 0x02, 0x06, 0x01, 0x00, 0x04, 0x0b, 0x08, 0x00, 0x09, 0x00, 0x00, 0x00
        /*0020*/ 	.byte	0x00, 0x00, 0x00, 0x00


//--------------------- .nv.info._Z14rpe_k_backwardiiiiiiiPKiS0_S0_S0_PKfS2_S2_PfS3_S3_ --------------------------
	.section	.nv.info._Z14rpe_k_backwardiiiiiiiPKiS0_S0_S0_PKfS2_S2_PfS3_S3_,"",@"SHT_CUDA_INFO"
	.sectionflags	@""
	.align	4


	//----- nvinfo : EIATTR_CUDA_API_VERSION
	.align		4
        /*0000*/ 	.byte	0x04, 0x37
        /*0002*/ 	.short	(.L_13 - .L_12)
.L_12:
        /*0004*/ 	.word	0x00000082


	//----- nvinfo : EIATTR_KPARAM_INFO
	.align		4
.L_13:
        /*0008*/ 	.byte	0x04, 0x17
        /*000a*/ 	.short	(.L_15 - .L_14)
.L_14:
        /*000c*/ 	.word	0x00000000
        /*0010*/ 	.short	0x0010
        /*0012*/ 	.short	0x0068
        /*0014*/ 	.byte	0x00, 0xf5, 0x21, 0x00


	//----- nvinfo : EIATTR_KPARAM_INFO
	.align		4
.L_15:
        /*0018*/ 	.byte	0x04, 0x17
        /*001a*/ 	.short	(.L_17 - .L_16)
.L_16:
        /*001c*/ 	.word	0x00000000
        /*0020*/ 	.short	0x000f
        /*0022*/ 	.short	0x0060
        /*0024*/ 	.byte	0x00, 0xf5, 0x21, 0x00


	//----- nvinfo : EIATTR_KPARAM_INFO
	.align		4
.L_17:
        /*0028*/ 	.byte	0x04, 0x17
        /*002a*/ 	.short	(.L_19 - .L_18)
.L_18:
        /*002c*/ 	.word	0x00000000
        /*0030*/ 	.short	0x000e
        /*0032*/ 	.short	0x0058
        /*0034*/ 	.byte	0x00, 0xf5, 0x21, 0x00


	//----- nvinfo : EIATTR_KPARAM_INFO
	.align		4
.L_19:
        /*0038*/ 	.byte	0x04, 0x17
        /*003a*/ 	.short	(.L_21 - .L_20)
.L_20:
        /*003c*/ 	.word	0x00000000
        /*0040*/ 	.short	0x000d
        /*0042*/ 	.short	0x0050
        /*0044*/ 	.byte	0x00, 0xf5, 0x21, 0x00


	//----- nvinfo : EIATTR_KPARAM_INFO
	.align		4
.L_21:
        /*0048*/ 	.byte	0x04, 0x17
        /*004a*/ 	.short	(.L_23 - .L_22)
.L_22:
        /*004c*/ 	.word	0x00000000
        /*0050*/ 	.short	0x000c
        /*0052*/ 	.short	0x0048
        /*0054*/ 	.byte	0x00, 0xf5, 0x21, 0x00


	//----- nvinfo : EIATTR_KPARAM_INFO
	.align		4
.L_23:
        /*0058*/ 	.byte	0x04, 0x17
        /*005a*/ 	.short	(.L_25 - .L_24)
.L_24:
        /*005c*/ 	.word	0x00000000
        /*0060*/ 	.short	0x000b
        /*0062*/ 	.short	0x0040
        /*0064*/ 	.byte	0x00, 0xf5, 0x21, 0x00


	//----- nvinfo : EIATTR_KPARAM_INFO
	.align		4
.L_25:
        /*0068*/ 	.byte	0x04, 0x17
        /*006a*/ 	.short	(.L_27 - .L_26)
.L_26:
        /*006c*/ 	.word	0x00000000
        /*0070*/ 	.short	0x000a
        /*0072*/ 	.short	0x0038
        /*0074*/ 	.byte	0x00, 0xf5, 0x21, 0x00


	//----- nvinfo : EIATTR_KPARAM_INFO
	.align		4
.L_27:
        /*0078*/ 	.byte	0x04, 0x17
        /*007a*/ 	.short	(.L_29 - .L_28)
.L_28:
        /*007c*/ 	.word	0x00000000
        /*0080*/ 	.short	0x0009
        /*0082*/ 	.short	0x0030
        /*0084*/ 	.byte	0x00, 0xf5, 0x21, 0x00


	//----- nvinfo : EIATTR_KPARAM_INFO
	.align		4
.L_29:
        /*0088*/ 	.byte	0x04, 0x17
        /*008a*/ 	.short	(.L_31 - .L_30)
.L_30:
        /*008c*/ 	.word	0x00000000
        /*0090*/ 	.short	0x0008
        /*0092*/ 	.short	0x0028
        /*0094*/ 	.byte	0x00, 0xf5, 0x21, 0x00


	//----- nvinfo : EIATTR_KPARAM_INFO
	.align		4
.L_31:
        /*0098*/ 	.byte	0x04, 0x17
        /*009a*/ 	.short	(.L_33 - .L_32)
.L_32:
        /*009c*/ 	.word	0x00000000
        /*00a0*/ 	.short	0x0007
        /*00a2*/ 	.short	0x0020
        /*00a4*/ 	.byte	0x00, 0xf5, 0x21, 0x00


	//----- nvinfo : EIATTR_KPARAM_INFO
	.align		4
.L_33:
        /*00a8*/ 	.byte	0x04, 0x17
        /*00aa*/ 	.short	(.L_35 - .L_34)
.L_34:
        /*00ac*/ 	.word	0x00000000
        /*00b0*/ 	.short	0x0006
        /*00b2*/ 	.short	0x0018
        /*00b4*/ 	.byte	0x00, 0xf0, 0x11, 0x00


	//----- nvinfo : EIATTR_KPARAM_INFO
	.align		4
.L_35:
        /*00b8*/ 	.byte	0x04, 0x17
        /*00ba*/ 	.short	(.L_37 - .L_36)
.L_36:
        /*00bc*/ 	.word	0x00000000
        /*00c0*/ 	.short	0x0005
        /*00c2*/ 	.short	0x0014
        /*00c4*/ 	.byte	0x00, 0xf0, 0x11, 0x00


	//----- nvinfo : EIATTR_KPARAM_INFO
	.align		4
.L_37:
        /*00c8*/ 	.byte	0x04, 0x17
        /*00ca*/ 	.short	(.L_39 - .L_38)
.L_38:
        /*00cc*/ 	.word	0x00000000
        /*00d0*/ 	.short	0x0004
        /*00d2*/ 	.short	0x0010
        /*00d4*/ 	.byte	0x00, 0xf0, 0x11, 0x00


	//----- nvinfo : EIATTR_KPARAM_INFO
	.align		4
.L_39:
        /*00d8*/ 	.byte	0x04, 0x17
        /*00da*/ 	.short	(.L_41 - .L_40)
.L_40:
        /*00dc*/ 	.word	0x00000000
        /*00e0*/ 	.short	0x0003
        /*00e2*/ 	.short	0x000c
        /*00e4*/ 	.byte	0x00, 0xf0, 0x11, 0x00


	//----- nvinfo : EIATTR_KPARAM_INFO
	.align		4
.L_41:
        /*00e8*/ 	.byte	0x04, 0x17
        /*00ea*/ 	.short	(.L_43 - .L_42)
.L_42:
        /*00ec*/ 	.word	0x00000000
        /*00f0*/ 	.short	0x0002
        /*00f2*/ 	.short	0x0008
        /*00f4*/ 	.byte	0x00, 0xf0, 0x11, 0x00


	//----- nvinfo : EIATTR_KPARAM_INFO
	.align		4
.L_43:
        /*00f8*/ 	.byte	0x04, 0x17
        /*00fa*/ 	.short	(.L_45 - .L_44)
.L_44:
        /*00fc*/ 	.word	0x00000000
        /*0100*/ 	.short	0x0001
        /*0102*/ 	.short	0x0004
        /*0104*/ 	.byte	0x00, 0xf0, 0x11, 0x00


	//----- nvinfo : EIATTR_KPARAM_INFO
	.align		4
.L_45:
        /*0108*/ 	.byte	0x04, 0x17
        /*010a*/ 	.short	(.L_47 - .L_46)
.L_46:
        /*010c*/ 	.word	0x00000000
        /*0110*/ 	.short	0x0000
        /*0112*/ 	.short	0x0000
        /*0114*/ 	.byte	0x00, 0xf0, 0x11, 0x00


	//----- nvinfo : EIATTR_SPARSE_MMA_MASK
	.align		4
.L_47:
        /*0118*/ 	.byte	0x03, 0x50
        /*011a*/ 	.short	0x0000


	//----- nvinfo : EIATTR_MAXREG_COUNT
	.align		4
        /*011c*/ 	.byte	0x03, 0x1b
        /*011e*/ 	.short	0x00ff


	//----- nvinfo : EIATTR_MERCURY_ISA_VERSION
	.align		4
        /*0120*/ 	.byte	0x03, 0x5f
        /*0122*/ 	.short	0x0101


	//----- nvinfo : EIATTR_VRC_CTA_INIT_COUNT
	.align		4
        /*0124*/ 	.byte	0x02, 0x4a
	.zero		1
	.zero		1


	//----- nvinfo : EIATTR_EXIT_INSTR_OFFSETS
	.align		4
        /*0128*/ 	.byte	0x04, 0x1c
        /*012a*/ 	.short	(.L_49 - .L_48)


	//   ....[0]....
.L_48:
        /*012c*/ 	.word	0x000000e0


	//   ....[1]....
        /*0130*/ 	.word	0x00000140


	//   ....[2]....
        /*0134*/ 	.word	0x00000b50


	//----- nvinfo : EIATTR_CRS_STACK_SIZE
	.align		4
.L_49:
        /*0138*/ 	.byte	0x04, 0x1e
        /*013a*/ 	.short	(.L_51 - .L_50)
.L_50:
        /*013c*/ 	.word	0x00000000


	//----- nvinfo : EIATTR_CBANK_PARAM_SIZE
	.align		4
.L_51:
        /*0140*/ 	.byte	0x03, 0x19
        /*0142*/ 	.short	0x0070


	//----- nvinfo : EIATTR_PARAM_CBANK
	.align		4
        /*0144*/ 	.byte	0x04, 0x0a
        /*0146*/ 	.short	(.L_53 - .L_52)
	.align		4
.L_52:
        /*0148*/ 	.word	index@(.nv.constant0._Z14rpe_k_backwardiiiiiiiPKiS0_S0_S0_PKfS2_S2_PfS3_S3_)
        /*014c*/ 	.short	0x0380
        /*014e*/ 	.short	0x0070


	//----- nvinfo : EIATTR_SW_WAR
	.align		4
.L_53:
        /*0150*/ 	.byte	0x04, 0x36
        /*0152*/ 	.short	(.L_55 - .L_54)
.L_54:
        /*0154*/ 	.word	0x00000008
.L_55:


//--------------------- .nv.info._Z13rpe_k_forwardiiiiiiiPKiS0_S0_S0_PKfS2_S2_Pf --------------------------
	.section	.nv.info._Z13rpe_k_forwardiiiiiiiPKiS0_S0_S0_PKfS2_S2_Pf,"",@"SHT_CUDA_INFO"
	.sectionflags	@""
	.align	4


	//----- nvinfo : EIATTR_CUDA_API_VERSION
	.align		4
        /*0000*/ 	.byte	0x04, 0x37
        /*0002*/ 	.short	(.L_57 - .L_56)
.L_56:
        /*0004*/ 	.word	0x00000082


	//----- nvinfo : EIATTR_KPARAM_INFO
	.align		4
.L_57:
        /*0008*/ 	.byte	0x04, 0x17
        /*000a*/ 	.short	(.L_59 - .L_58)
.L_58:
        /*000c*/ 	.word	0x00000000
        /*0010*/ 	.short	0x000e
        /*0012*/ 	.short	0x0058
        /*0014*/ 	.byte	0x00, 0xf5, 0x21, 0x00


	//----- nvinfo : EIATTR_KPARAM_INFO
	.align		4
.L_59:
        /*0018*/ 	.byte	0x04, 0x17
        /*001a*/ 	.short	(.L_61 - .L_60)
.L_60:
        /*001c*/ 	.word	0x00000000
        /*0020*/ 	.short	0x000d
        /*0022*/ 	.short	0x0050
        /*0024*/ 	.byte	0x00, 0xf5, 0x21, 0x00


	//----- nvinfo : EIATTR_KPARAM_INFO
	.align		4
.L_61:
        /*0028*/ 	.byte	0x04, 0x17
        /*002a*/ 	.short	(.L_63 - .L_62)
.L_62:
        /*002c*/ 	.word	0x00000000
        /*0030*/ 	.short	0x000c
        /*0032*/ 	.short	0x0048
        /*0034*/ 	.byte	0x00, 0xf5, 0x21, 0x00


	//----- nvinfo : EIATTR_KPARAM_INFO
	.align		4
.L_63:
        /*0038*/ 	.byte	0x04, 0x17
        /*003a*/ 	.short	(.L_65 - .L_64)
.L_64:
        /*003c*/ 	.word	0x00000000
        /*0040*/ 	.short	0x000b
        /*0042*/ 	.short	0x0040
        /*0044*/ 	.byte	0x00, 0xf5, 0x21, 0x00


	//----- nvinfo : EIATTR_KPARAM_INFO
	.align		4
.L_65:
        /*0048*/ 	.byte	0x04, 0x17
        /*004a*/ 	.short	(.L_67 - .L_66)
.L_66:
        /*004c*/ 	.word	0x00000000
        /*0050*/ 	.short	0x000a
        /*0052*/ 	.short	0x0038
        /*0054*/ 	.byte	0x00, 0xf5, 0x21, 0x00


	//----- nvinfo : EIATTR_KPARAM_INFO
	.align		4
.L_67:
        /*0058*/ 	.byte	0x04, 0x17
        /*005a*/ 	.short	(.L_69 - .L_68)
.L_68:
        /*005c*/ 	.word	0x00000000
        /*0060*/ 	.short	0x0009
        /*0062*/ 	.short	0x0030
        /*0064*/ 	.byte	0x00, 0xf5, 0x21, 0x00


	//----- nvinfo : EIATTR_KPARAM_INFO
	.align		4
.L_69:
        /*0068*/ 	.byte	0x04, 0x17
        /*006a*/ 	.short	(.L_71 - .L_70)
.L_70:
        /*006c*/ 	.word	0x00000000
        /*0070*/ 	.short	0x0008
        /*0072*/ 	.short	0x0028
        /*0074*/ 	.byte	0x00, 0xf5, 0x21, 0x00


	//----- nvinfo : EIATTR_KPARAM_INFO
	.align		4
.L_71:
        /*0078*/ 	.byte	0x04, 0x17
        /*007a*/ 	.short	(.L_73 - .L_72)
.L_72:
        /*007c*/ 	.word	0x00000000
        /*0080*/ 	.short	0x0007
        /*0082*/ 	.short	0x0020
        /*0084*/ 	.byte	0x00, 0xf5, 0x21, 0x00


	//----- nvinfo : EIATTR_KPARAM_INFO
	.align		4
.L_73:
        /*0088*/ 	.byte	0x04, 0x17
        /*008a*/ 	.short	(.L_75 - .L_74)
.L_74:
        /*008c*/ 	.word	0x00000000
        /*0090*/ 	.short	0x0006
        /*0092*/ 	.short	0x0018
        /*0094*/ 	.byte	0x00, 0xf0, 0x11, 0x00


	//----- nvinfo : EIATTR_KPARAM_INFO
	.align		4
.L_75:
        /*0098*/ 	.byte	0x04, 0x17
        /*009a*/ 	.short	(.L_77 - .L_76)
.L_76:
        /*009c*/ 	.word	0x00000000
        /*00a0*/ 	.short	0x0005
        /*00a2*/ 	.short	0x0014
        /*00a4*/ 	.byte	0x00, 0xf0, 0x11, 0x00


	//----- nvinfo : EIATTR_KPARAM_INFO
	.align		4
.L_77:
        /*00a8*/ 	.byte	0x04, 0x17
        /*00aa*/ 	.short	(.L_79 - .L_78)
.L_78:
        /*00ac*/ 	.word	0x00000000
        /*00b0*/ 	.short	0x0004
        /*00b2*/ 	.short	0x0010
        /*00b4*/ 	.byte	0x00, 0xf0, 0x11, 0x00


	//----- nvinfo : EIATTR_KPARAM_INFO
	.align		4
.L_79:
        /*00b8*/ 	.byte	0x04, 0x17
        /*00ba*/ 	.short	(.L_81 - .L_80)
.L_80:
        /*00bc*/ 	.word	0x00000000
        /*00c0*/ 	.short	0x0003
        /*00c2*/ 	.short	0x000c
        /*00c4*/ 	.byte	0x00, 0xf0, 0x11, 0x00


	//----- nvinfo : EIATTR_KPARAM_INFO
	.align		4
.L_81:
        /*00c8*/ 	.byte	0x04, 0x17
        /*00ca*/ 	.short	(.L_83 - .L_82)
.L_82:
        /*00cc*/ 	.word	0x00000000
        /*00d0*/ 	.short	0x0002
        /*00d2*/ 	.short	0x0008
        /*00d4*/ 	.byte	0x00, 0xf0, 0x11, 0x00


	//----- nvinfo : EIATTR_KPARAM_INFO
	.align		4
.L_83:
        /*00d8*/ 	.byte	0x04, 0x17
        /*00da*/ 	.short	(.L_85 - .L_84)
.L_84:
        /*00dc*/ 	.word	0x00000000
        /*00e0*/ 	.short	0x0001
        /*00e2*/ 	.short	0x0004
        /*00e4*/ 	.byte	0x00, 0xf0, 0x11, 0x00


	//----- nvinfo : EIATTR_KPARAM_INFO
	.align		4
.L_85:
        /*00e8*/ 	.byte	0x04, 0x17
        /*00ea*/ 	.short	(.L_87 - .L_86)
.L_86:
        /*00ec*/ 	.word	0x00000000
        /*00f0*/ 	.short	0x0000
        /*00f2*/ 	.short	0x0000
        /*00f4*/ 	.byte	0x00, 0xf0, 0x11, 0x00


	//----- nvinfo : EIATTR_SPARSE_MMA_MASK
	.align		4
.L_87:
        /*00f8*/ 	.byte	0x03, 0x50
        /*00fa*/ 	.short	0x0000


	//----- nvinfo : EIATTR_MAXREG_COUNT
	.align		4
        /*00fc*/ 	.byte	0x03, 0x1b
        /*00fe*/ 	.short	0x00ff


	//----- nvinfo : EIATTR_MERCURY_ISA_VERSION
	.align		4
        /*0100*/ 	.byte	0x03, 0x5f
        /*0102*/ 	.short	0x0101


	//----- nvinfo : EIATTR_VRC_CTA_INIT_COUNT
	.align		4
        /*0104*/ 	.byte	0x02, 0x4a
	.zero		1
	.zero		1


	//----- nvinfo : EIATTR_EXIT_INSTR_OFFSETS
	.align		4
        /*0108*/ 	.byte	0x04, 0x1c
        /*010a*/ 	.short	(.L_89 - .L_88)


	//   ....[0]....
.L_88:
        /*010c*/ 	.word	0x000000e0


	//   ....[1]....
        /*0110*/ 	.word	0x00000140


	//   ....[2]....
        /*0114*/ 	.word	0x00000ad0


	//----- nvinfo : EIATTR_CRS_STACK_SIZE
	.align		4
.L_89:
        /*0118*/ 	.byte	0x04, 0x1e
        /*011a*/ 	.short	(.L_91 - .L_90)
.L_90:
        /*011c*/ 	.word	0x00000000


	//----- nvinfo : EIATTR_CBANK_PARAM_SIZE
	.align		4
.L_91:
        /*0120*/ 	.byte	0x03, 0x19
        /*0122*/ 	.short	0x0060


	//----- nvinfo : EIATTR_PARAM_CBANK
	.align		4
        /*0124*/ 	.byte	0x04, 0x0a
        /*0126*/ 	.short	(.L_93 - .L_92)
	.align		4
.L_92:
        /*0128*/ 	.word	index@(.nv.constant0._Z13rpe_k_forwardiiiiiiiPKiS0_S0_S0_PKfS2_S2_Pf)
        /*012c*/ 	.short	0x0380
        /*012e*/ 	.short	0x0060


	//----- nvinfo : EIATTR_SW_WAR
	.align		4
.L_93:
        /*0130*/ 	.byte	0x04, 0x36
        /*0132*/ 	.short	(.L_95 - .L_94)
.L_94:
        /*0134*/ 	.word	0x00000008
.L_95:


//--------------------- .nv.callgraph             --------------------------
	.section	.nv.callgraph,"",@"SHT_CUDA_CALLGRAPH"
	.align	4
	.sectionentsize	8
	.align		4
        /*0000*/ 	.word	0x00000000
	.align		4
        /*0004*/ 	.word	0xffffffff
	.align		4
        /*0008*/ 	.word	0x00000000
	.align		4
        /*000c*/ 	.word	0xfffffffe
	.align		4
        /*0010*/ 	.word	0x00000000
	.align		4
        /*0014*/ 	.word	0xfffffffd
	.align		4
        /*0018*/ 	.word	0x00000000
	.align		4
        /*001c*/ 	.word	0xfffffffc


//--------------------- .text._Z14rpe_k_backwardiiiiiiiPKiS0_S0_S0_PKfS2_S2_PfS3_S3_ --------------------------
	.section	.text._Z14rpe_k_backwardiiiiiiiPKiS0_S0_S0_PKfS2_S2_PfS3_S3_,"ax",@progbits
	.align	128
        .global         _Z14rpe_k_backwardiiiiiiiPKiS0_S0_S0_PKfS2_S2_PfS3_S3_
        .type           _Z14rpe_k_backwardiiiiiiiPKiS0_S0_S0_PKfS2_S2_PfS3_S3_,@function
        .size           _Z14rpe_k_backwardiiiiiiiPKiS0_S0_S0_PKfS2_S2_PfS3_S3_,(.L_x_22 - _Z14rpe_k_backwardiiiiiiiPKiS0_S0_S0_PKfS2_S2_PfS3_S3_)
        .other          _Z14rpe_k_backwardiiiiiiiPKiS0_S0_S0_PKfS2_S2_PfS3_S3_,@"STO_CUDA_ENTRY STV_DEFAULT"
_Z14rpe_k_backwardiiiiiiiPKiS0_S0_S0_PKfS2_S2_PfS3_S3_:
.text._Z14rpe_k_backwardiiiiiiiPKiS0_S0_S0_PKfS2_S2_PfS3_S3_:
[----:B------:R-:W-:Y:S01]  /*0000*/  LDC R1, c[0x0][0x37c] ;  /* 0x0000df00ff017b82 */ /* 0x000fe20000000800 */
[----:B------:R-:W0:Y:S07]  /*0010*/  S2R R0, SR_TID.X ;  /* 0x0000000000007919 */ /* 0x000e2e0000002100 */
[----:B------:R-:W0:Y:S01]  /*0020*/  S2UR UR4, SR_CTAID.X ;  /* 0x00000000000479c3 */ /* 0x000e220000002500 */
[----:B------:R-:W1:Y:S01]  /*0030*/  LDCU UR5, c[0x0][0x384] ;  /* 0x00007080ff0577ac */ /* 0x000e620008000800 */
[----:B------:R-:W2:Y:S06]  /*0040*/  S2R R6, SR_CTAID.Z ;  /* 0x0000000000067919 */ /* 0x000eac0000002700 */
[----:B------:R-:W0:Y:S08]  /*0050*/  LDC R7, c[0x0][0x360] ;  /* 0x0000d800ff077b82 */ /* 0x000e300000000800 */
[----:B------:R-:W1:Y:S08]  /*0060*/  LDC R4, c[0x0][0x388] ;  /* 0x0000e200ff047b82 */ /* 0x000e700000000800 */
[----:B------:R-:W3:Y:S08]  /*0070*/  S2UR UR8, SR_CTAID.Y ;  /* 0x00000000000879c3 */ /* 0x000ef00000002600 */
[----:B------:R-:W3:Y:S01]  /*0080*/  LDC.64 R2, c[0x0][0x390] ;  /* 0x0000e400ff027b82 */ /* 0x000ee20000000a00 */
[----:B0-----:R-:W-:-:S02]  /*0090*/  IMAD R7, R7, UR4, R0 ;  /* 0x0000000407077c24 */ /* 0x001fc4000f8e0200 */
[----:B-1----:R-:W-:Y:S01]  /*00a0*/  IMAD R0, R4, UR5, RZ ;  /* 0x0000000504007c24 */ /* 0x002fe2000f8e02ff */
[----:B---3--:R-:W-:-:S04]  /*00b0*/  ISETP.LE.AND P0, PT, R2, UR8, PT ;  /* 0x0000000802007c0c */ /* 0x008fc8000bf03270 */
[----:B------:R-:W-:-:S04]  /*00c0*/  ISETP.GE.OR P0, PT, R7, R0, P0 ;  /* 0x000000000700720c */ /* 0x000fc80000706670 */
[----:B--2---:R-:W-:-:S13]  /*00d0*/  ISETP.GE.OR P0, PT, R6, R3, P0 ;  /* 0x000000030600720c */ /* 0x004fda0000706670 */
[----:B------:R-:W-:Y:S05]  /*00e0*/  @P0 EXIT ;  /* 0x000000000000094d */ /* 0x000fea0003800000 */
[----:B------:R-:W0:Y:S01]  /*00f0*/  LDC.64 R8, c[0x0][0x3b8] ;  /* 0x0000ee00ff087b82 */ /* 0x000e220000000a00 */
[----:B------:R-:W1:Y:S01]  /*0100*/  LDCU.64 UR6, c[0x0][0x358] ;  /* 0x00006b00ff0677ac */ /* 0x000e620008000a00 */
[----:B0-----:R-:W-:-:S05]  /*0110*/  IMAD.WIDE R8, R7, 0x4, R8 ;  /* 0x0000000407087825 */ /* 0x001fca00078e0208 */
[----:B-1----:R-:W2:Y:S02]  /*0120*/  LDG.E R0, desc[UR6][R8.64] ;  /* 0x0000000608007981 */ /* 0x002ea4000c1e1900 */
[----:B--2---:R-:W-:-:S13]  /*0130*/  ISETP.NE.AND P0, PT, R0, -0x1, PT ;  /* 0xffffffff0000780c */ /* 0x004fda0003f05270 */
[----:B------:R-:W-:Y:S05]  /*0140*/  @!P0 EXIT ;  /* 0x000000000000894d */ /* 0x000fea0003800000 */
[----:B------:R-:W-:Y:S02]  /*0150*/  IABS R10, R4 ;  /* 0x00000004000a7213 */ /* 0x000fe40000000000 */
[----:B------:R-:W-:Y:S02]  /*0160*/  IABS R12, R7 ;  /* 0x00000007000c7213 */ /* 0x000fe40000000000 */
[----:B------:R-:W0:Y:S08]  /*0170*/  I2F.RP R5, R10 ;  /* 0x0000000a00057306 */ /* 0x000e300000209400 */
[----:B0-----:R-:W0:Y:S02]  /*0180*/  MUFU.RCP R5, R5 ;  /* 0x0000000500057308 */ /* 0x001e240000001000 */
[----:B0-----:R-:W-:-:S06]  /*0190*/  VIADD R8, R5, 0xffffffe ;  /* 0x0ffffffe05087836 */ /* 0x001fcc0000000000 */
[----:B------:R0:W1:Y:S02]  /*01a0*/  F2I.FTZ.U32.TRUNC.NTZ R9, R8 ;  /* 0x0000000800097305 */ /* 0x000064000021f000 */
[----:B0-----:R-:W-:Y:S02]  /*01b0*/  IMAD.MOV.U32 R8, RZ, RZ, RZ ;  /* 0x000000ffff087224 */ /* 0x001fe400078e00ff */
[----:B-1----:R-:W-:-:S04]  /*01c0*/  IMAD.MOV R11, RZ, RZ, -R9 ;  /* 0x000000ffff0b7224 */ /* 0x002fc800078e0a09 */
[----:B------:R-:W-:-:S04]  /*01d0*/  IMAD R11, R11, R10, RZ ;  /* 0x0000000a0b0b7224 */ /* 0x000fc800078e02ff */
[----:B------:R-:W-:-:S04]  /*01e0*/  IMAD.HI.U32 R9, R9, R11, R8 ;  /* 0x0000000b09097227 */ /* 0x000fc800078e0008 */
[----:B------:R-:W-:-:S04]  /*01f0*/  IMAD.MOV.U32 R11, RZ, RZ, R12 ;  /* 0x000000ffff0b7224 */ /* 0x000fc800078e000c */
[----:B------:R-:W-:-:S04]  /*0200*/  IMAD.HI.U32 R9, R9, R11, RZ ;  /* 0x0000000b09097227 */ /* 0x000fc800078e00ff */
[----:B------:R-:W-:-:S04]  /*0210*/  IMAD.MOV R5, RZ, RZ, -R9 ;  /* 0x000000ffff057224 */ /* 0x000fc800078e0a09 */
[----:B------:R-:W-:-:S05]  /*0220*/  IMAD R5, R10, R5, R11 ;  /* 0x000000050a057224 */ /* 0x000fca00078e020b */
[----:B------:R-:W-:-:S13]  /*0230*/  ISETP.GT.U32.AND P2, PT, R10, R5, PT ;  /* 0x000000050a00720c */ /* 0x000fda0003f44070 */
[-C--:B------:R-:W-:Y:S01]  /*0240*/  @!P2 IADD3 R5, PT, PT, R5, -R10.reuse, RZ ;  /* 0x8000000a0505a210 */ /* 0x080fe20007ffe0ff */
[----:B------:R-:W-:Y:S01]  /*0250*/  @!P2 VIADD R9, R9, 0x1 ;  /* 0x000000010909a836 */ /* 0x000fe20000000000 */
[----:B------:R-:W-:Y:S02]  /*0260*/  ISETP.NE.AND P2, PT, R4, RZ, PT ;  /* 0x000000ff0400720c */ /* 0x000fe40003f45270 */
[----:B------:R-:W-:Y:S02]  /*0270*/  ISETP.GE.U32.AND P0, PT, R5, R10, PT ;  /* 0x0000000a0500720c */ /* 0x000fe40003f06070 */
[----:B------:R-:W0:Y:S01]  /*0280*/  LDC.64 R10, c[0x0][0x3b0] ;  /* 0x0000ec00ff0a7b82 */ /* 0x000e220000000a00 */
[----:B------:R-:W-:-:S04]  /*0290*/  LOP3.LUT R5, R7, R4, RZ, 0x3c, !PT ;  /* 0x0000000407057212 */ /* 0x000fc800078e3cff */
[----:B------:R-:W-:-:S06]  /*02a0*/  ISETP.GE.AND P1, PT, R5, RZ, PT ;  /* 0x000000ff0500720c */ /* 0x000fcc0003f26270 */
[----:B------:R-:W-:-:S07]  /*02b0*/  @P0 VIADD R9, R9, 0x1 ;  /* 0x0000000109090836 */ /* 0x000fce0000000000 */
[----:B------:R-:W-:Y:S01]  /*02c0*/  @!P1 IMAD.MOV R9, RZ, RZ, -R9 ;  /* 0x000000ffff099224 */ /* 0x000fe200078e0a09 */
[----:B------:R-:W-:-:S05]  /*02d0*/  @!P2 LOP3.LUT R9, RZ, R4, RZ, 0x33, !PT ;  /* 0x00000004ff09a212 */ /* 0x000fca00078e33ff */
[----:B0-----:R-:W-:-:S06]  /*02e0*/  IMAD.WIDE R10, R9, 0x4, R10 ;  /* 0x00000004090a7825 */ /* 0x001fcc00078e020a */
[----:B------:R-:W2:Y:S01]  /*02f0*/  LDG.E R10, desc[UR6][R10.64] ;  /* 0x000000060a0a7981 */ /* 0x000ea2000c1e1900 */
[----:B------:R-:W-:Y:S01]  /*0300*/  BSSY.RECONVERGENT B0, `(.L_x_0) ;  /* 0x0000065000007945 */ /* 0x000fe20003800200 */
[----:B------:R-:W-:Y:S01]  /*0310*/  IMAD.MOV.U32 R9, RZ, RZ, RZ ;  /* 0x000000ffff097224 */ /* 0x000fe200078e00ff */
[----:B--2---:R-:W-:-:S13]  /*0320*/  ISETP.GE.AND P0, PT, R10, 0x1, PT ;  /* 0x000000010a00780c */ /* 0x004fda0003f06270 */
[----:B------:R-:W-:Y:S05]  /*0330*/  @!P0 BRA `(.L_x_1) ;  /* 0x0000000400848947 */ /* 0x000fea0003800000 */
[C---:B------:R-:W-:Y:S01]  /*0340*/  ISETP.GE.U32.AND P1, PT, R10.reuse, 0x10, PT ;  /* 0x000000100a00780c */ /* 0x040fe20003f26070 */
[----:B------:R-:W-:Y:S01]  /*0350*/  BSSY.RECONVERGENT B1, `(.L_x_2) ;  /* 0x000002c000017945 */ /* 0x000fe20003800200 */
[----:B------:R-:W-:Y:S02]  /*0360*/  LOP3.LUT R26, R10, 0xf, RZ, 0xc0, !PT ;  /* 0x0000000f0a1a7812 */ /* 0x000fe400078ec0ff */
[----:B------:R-:W-:Y:S02]  /*0370*/  CS2R R8, SRZ ;  /* 0x0000000000087805 */ /* 0x000fe4000001ff00 */
[----:B------:R-:W-:-:S07]  /*0380*/  ISETP.NE.AND P0, PT, R26, RZ, PT ;  /* 0x000000ff1a00720c */ /* 0x000fce0003f05270 */
[----:B------:R-:W-:Y:S06]  /*0390*/  @!P1 BRA `(.L_x_3) ;  /* 0x00000000009c9947 */ /* 0x000fec0003800000 */
[----:B------:R-:W0:Y:S01]  /*03a0*/  LDCU.64 UR4, c[0x0][0x3a8] ;  /* 0x00007500ff0477ac */ /* 0x000e220008000a00 */
[----:B------:R-:W-:Y:S01]  /*03b0*/  LOP3.LUT R8, R10, 0x7ffffff0, RZ, 0xc0, !PT ;  /* 0x7ffffff00a087812 */ /* 0x000fe200078ec0ff */
[----:B------:R-:W-:-:S04]  /*03c0*/  HFMA2 R9, -RZ, RZ, 0, 0 ;  /* 0x00000000ff097431 */ /* 0x000fc800000001ff */
[----:B------:R-:W-:Y:S01]  /*03d0*/  IMAD.MOV R11, RZ, RZ, -R8 ;  /* 0x000000ffff0b7224 */ /* 0x000fe200078e0a08 */
[----:B0-----:R-:W-:-:S04]  /*03e0*/  UIADD3 UR4, UP0, UPT, UR4, 0x20, URZ ;  /* 0x0000002004047890 */ /* 0x001fc8000ff1e0ff */
[----:B------:R-:W-:Y:S02]  /*03f0*/  UIADD3.X UR5, UPT, UPT, URZ, UR5, URZ, UP0, !UPT ;  /* 0x00000005ff057290 */ /* 0x000fe400087fe4ff */
[----:B------:R-:W-:-:S04]  /*0400*/  IMAD.U32 R13, RZ, RZ, UR4 ;  /* 0x00000004ff0d7e24 */ /* 0x000fc8000f8e00ff */
[----:B------:R-:W-:-:S07]  /*0410*/  IMAD.U32 R12, RZ, RZ, UR5 ;  /* 0x00000005ff0c7e24 */ /* 0x000fce000f8e00ff */
.L_x_4:
[----:B------:R-:W-:Y:S01]  /*0420*/  IMAD.MOV.U32 R4, RZ, RZ, R13 ;  /* 0x000000ffff047224 */ /* 0x000fe200078e000d */
[----:B------:R-:W-:-:S05]  /*0430*/  MOV R5, R12 ;  /* 0x0000000c00057202 */ /* 0x000fca0000000f00 */
[----:B------:R-:W2:Y:S04]  /*0440*/  LDG.E R20, desc[UR6][R4.64+-0x20] ;  /* 0xffffe00604147981 */ /* 0x000ea8000c1e1900 */
[----:B------:R-:W2:Y:S04]  /*0450*/  LDG.E R21, desc[UR6][R4.64+-0x1c] ;  /* 0xffffe40604157981 */ /* 0x000ea8000c1e1900 */
[----:B------:R-:W3:Y:S04]  /*0460*/  LDG.E R24, desc[UR6][R4.64+-0x18] ;  /* 0xffffe80604187981 */ /* 0x000ee8000c1e1900 */
[----:B------:R-:W3:Y:S04]  /*0470*/  LDG.E R25, desc[UR6][R4.64+-0x14] ;  /* 0xffffec0604197981 */ /* 0x000ee8000c1e1900 */
[----:B------:R-:W4:Y:S04]  /*0480*/  LDG.E R19, desc[UR6][R4.64+-0x10] ;  /* 0xfffff00604137981 */ /* 0x000f28000c1e1900 */
[----:B------:R-:W4:Y:S04]  /*0490*/  LDG.E R18, desc[UR6][R4.64+-0xc] ;  /* 0xfffff40604127981 */ /* 0x000f28000c1e1900 */
[----:B------:R-:W5:Y:S04]  /*04a0*/  LDG.E R17, desc[UR6][R4.64+-0x8] ;  /* 0xfffff80604117981 */ /* 0x000f68000c1e1900 */
[----:B------:R-:W5:Y:S04]  /*04b0*/  LDG.E R16, desc[UR6][R4.64+-0x4] ;  /* 0xfffffc0604107981 */ /* 0x000f68000c1e1900 */
[----:B------:R-:W5:Y:S04]  /*04c0*/  LDG.E R15, desc[UR6][R4.64] ;  /* 0x00000006040f7981 */ /* 0x000f68000c1e1900 */
[----:B------:R-:W5:Y:S04]  /*04d0*/  LDG.E R14, desc[UR6][R4.64+0x4] ;  /* 0x00000406040e7981 */ /* 0x000f68000c1e1900 */
[----:B------:R-:W5:Y:S04]  /*04e0*/  LDG.E R13, desc[UR6][R4.64+0x8] ;  /* 0x00000806040d7981 */ /* 0x000f68000c1e1900 */
[----:B------:R-:W5:Y:S04]  /*04f0*/  LDG.E R12, desc[UR6][R4.64+0xc] ;  /* 0x00000c06040c7981 */ /* 0x000f68000c1e1900 */
[----:B------:R-:W5:Y:S01]  /*0500*/  LDG.E R22, desc[UR6][R4.64+0x14] ;  /* 0x0000140604167981 */ /* 0x000f62000c1e1900 */
[----:B--2---:R-:W-:-:S03]  /*0510*/  IADD3 R23, PT, PT, R21, R20, R9 ;  /* 0x0000001415177210 */ /* 0x004fc60007ffe009 */
[----:B------:R-:W2:Y:S04]  /*0520*/  LDG.E R9, desc[UR6][R4.64+0x10] ;  /* 0x0000100604097981 */ /* 0x000ea8000c1e1900 */
[----:B------:R-:W2:Y:S04]  /*0530*/  LDG.E R21, desc[UR6][R4.64+0x18] ;  /* 0x0000180604157981 */ /* 0x000ea8000c1e1900 */
[----:B------:R-:W2:Y:S01]  /*0540*/  LDG.E R20, desc[UR6][R4.64+0x1c] ;  /* 0x00001c0604147981 */ /* 0x000ea2000c1e1900 */
[----:B---3--:R-:W-:Y:S01]  /*0550*/  IADD3 R23, PT, PT, R25, R24, R23 ;  /* 0x0000001819177210 */ /* 0x008fe20007ffe017 */
[----:B------:R-:W-:-:S03]  /*0560*/  VIADD R11, R11, 0x10 ;  /* 0x000000100b0b7836 */ /* 0x000fc60000000000 */
[----:B----4-:R-:W-:Y:S02]  /*0570*/  IADD3 R18, PT, PT, R18, R19, R23 ;  /* 0x0000001312127210 */ /* 0x010fe40007ffe017 */
[----:B------:R-:W-:Y:S02]  /*0580*/  ISETP.NE.AND P1, PT, R11, RZ, PT ;  /* 0x000000ff0b00720c */ /* 0x000fe40003f25270 */
[----:B-----5:R-:W-:-:S04]  /*0590*/  IADD3 R16, PT, PT, R16, R17, R18 ;  /* 0x0000001110107210 */ /* 0x020fc80007ffe012 */
[----:B------:R-:W-:-:S04]  /*05a0*/  IADD3 R14, PT, PT, R14, R15, R16 ;  /* 0x0000000f0e0e7210 */ /* 0x000fc80007ffe010 */
[----:B------:R-:W-:Y:S02]  /*05b0*/  IADD3 R12, PT, PT, R12, R13, R14 ;  /* 0x0000000d0c0c7210 */ /* 0x000fe40007ffe00e */
[----:B------:R-:W-:Y:S02]  /*05c0*/  IADD3 R13, P2, PT, R4, 0x40, RZ ;  /* 0x00000040040d7810 */ /* 0x000fe40007f5e0ff */
[----:B--2---:R-:W-:-:S03]  /*05d0*/  IADD3 R9, PT, PT, R22, R9, R12 ;  /* 0x0000000916097210 */ /* 0x004fc60007ffe00c */
[----:B------:R-:W-:Y:S01]  /*05e0*/  IMAD.X R12, RZ, RZ, R5, P2 ;  /* 0x000000ffff0c7224 */ /* 0x000fe200010e0605 */
[----:B------:R-:W-:Y:S01]  /*05f0*/  IADD3 R9, PT, PT, R20, R21, R9 ;  /* 0x0000001514097210 */ /* 0x000fe20007ffe009 */
[----:B------:R-:W-:Y:S06]  /*0600*/  @P1 BRA `(.L_x_4) ;  /* 0xfffffffc00841947 */ /* 0x000fec000383ffff */
.L_x_3:
[----:B------:R-:W-:Y:S05]  /*0610*/  BSYNC.RECONVERGENT B1 ;  /* 0x0000000000017941 */ /* 0x000fea0003800200 */
.L_x_2:
[----:B------:R-:W-:Y:S05]  /*0620*/  @!P0 BRA `(.L_x_1) ;  /* 0x0000000000c88947 */ /* 0x000fea0003800000 */
[----:B------:R-:W-:Y:S01]  /*0630*/  ISETP.GE.U32.AND P0, PT, R26, 0x8, PT ;  /* 0x000000081a00780c */ /* 0x000fe20003f06070 */
[----:B------:R-:W-:Y:S01]  /*0640*/  BSSY.RECONVERGENT B1, `(.L_x_5) ;  /* 0x0000013000017945 */ /* 0x000fe20003800200 */
[----:B------:R-:W-:-:S04]  /*0650*/  LOP3.LUT R19, R10, 0x7, RZ, 0xc0, !PT ;  /* 0x000000070a137812 */ /* 0x000fc800078ec0ff */
[----:B------:R-:W-:-:S07]  /*0660*/  ISETP.NE.AND P1, PT, R19, RZ, PT ;  /* 0x000000ff1300720c */ /* 0x000fce0003f25270 */
[----:B------:R-:W-:Y:S06]  /*0670*/  @!P0 BRA `(.L_x_6) ;  /* 0x00000000003c8947 */ /* 0x000fec0003800000 */
[----:B------:R-:W0:Y:S02]  /*0680*/  LDC.64 R4, c[0x0][0x3a8] ;  /* 0x0000ea00ff047b82 */ /* 0x000e240000000a00 */
[----:B0-----:R-:W-:-:S05]  /*0690*/  IMAD.WIDE.U32 R4, R8, 0x4, R4 ;  /* 0x0000000408047825 */ /* 0x001fca00078e0004 */
[----:B------:R-:W2:Y:S04]  /*06a0*/  LDG.E R12, desc[UR6][R4.64] ;  /* 0x00000006040c7981 */ /* 0x000ea8000c1e1900 */
[----:B------:R-:W2:Y:S04]  /*06b0*/  LDG.E R11, desc[UR6][R4.64+0x4] ;  /* 0x00000406040b7981 */ /* 0x000ea8000c1e1900 */
[----:B------:R-:W3:Y:S04]  /*06c0*/  LDG.E R14, desc[UR6][R4.64+0x8] ;  /* 0x00000806040e7981 */ /* 0x000ee8000c1e1900 */
[----:B------:R-:W3:Y:S04]  /*06d0*/  LDG.E R13, desc[UR6][R4.64+0xc] ;  /* 0x00000c06040d7981 */ /* 0x000ee8000c1e1900 */
[----:B------:R-:W4:Y:S04]  /*06e0*/  LDG.E R16, desc[UR6][R4.64+0x10] ;  /* 0x0000100604107981 */ /* 0x000f28000c1e1900 */
[----:B------:R-:W4:Y:S04]  /*06f0*/  LDG.E R15, desc[UR6][R4.64+0x14] ;  /* 0x00001406040f7981 */ /* 0x000f28000c1e1900 */
[----:B------:R-:W5:Y:S04]  /*0700*/  LDG.E R18, desc[UR6][R4.64+0x18] ;  /* 0x0000180604127981 */ /* 0x000f68000c1e1900 */
[----:B------:R-:W5:Y:S01]  /*0710*/  LDG.E R17, desc[UR6][R4.64+0x1c] ;  /* 0x00001c0604117981 */ /* 0x000f62000c1e1900 */
[----:B------:R-:W-:Y:S01]  /*0720*/  VIADD R8, R8, 0x8 ;  /* 0x0000000808087836 */ /* 0x000fe20000000000 */
[----:B--2---:R-:W-:-:S04]  /*0730*/  IADD3 R11, PT, PT, R11, R12, R9 ;  /* 0x0000000c0b0b7210 */ /* 0x004fc80007ffe009 */
[----:B---3--:R-:W-:-:S04]  /*0740*/  IADD3 R11, PT, PT, R13, R14, R11 ;  /* 0x0000000e0d0b7210 */ /* 0x008fc80007ffe00b */
[----:B----4-:R-:W-:-:S04]  /*0750*/  IADD3 R11, PT, PT, R15, R16, R11 ;  /* 0x000000100f0b7210 */ /* 0x010fc80007ffe00b */
[----:B-----5:R-:W-:-:S07]  /*0760*/  IADD3 R9, PT, PT, R17, R18, R11 ;  /* 0x0000001211097210 */ /* 0x020fce0007ffe00b */
.L_x_6:
[----:B------:R-:W-:Y:S05]  /*0770*/  BSYNC.RECONVERGENT B1 ;  /* 0x0000000000017941 */ /* 0x000fea0003800200 */
.L_x_5:
        /* <DEDUP_REMOVED lines=11> */
[----:B------:R-:W3:Y:S01]  /*0830*/  LDG.E R13, desc[UR6][R4.64+0xc] ;  /* 0x00000c06040d7981 */ /* 0x000ee2000c1e1900 */
[----:B------:R-:W-:Y:S01]  /*0840*/  VIADD R8, R8, 0x4 ;  /* 0x0000000408087836 */ /* 0x000fe20000000000 */
[----:B--2---:R-:W-:-:S04]  /*0850*/  IADD3 R9, PT, PT, R11, R12, R9 ;  /* 0x0000000c0b097210 */ /* 0x004fc80007ffe009 */
[----:B---3--:R-:W-:-:S07]  /*0860*/  IADD3 R9, PT, PT, R13, R14, R9 ;  /* 0x0000000e0d097210 */ /* 0x008fce0007ffe009 */
.L_x_8:
[----:B------:R-:W-:Y:S05]  /*0870*/  BSYNC.RECONVERGENT B1 ;  /* 0x0000000000017941 */ /* 0x000fea0003800200 */
.L_x_7:
[----:B------:R-:W-:Y:S05]  /*0880*/  @!P1 BRA `(.L_x_1) ;  /* 0x0000000000309947 */ /* 0x000fea0003800000 */
[----:B------:R-:W0:Y:S02]  /*0890*/  LDC.64 R4, c[0x0][0x3a8] ;  /* 0x0000ea00ff047b82 */ /* 0x000e240000000a00 */
[----:B0-----:R-:W-:Y:S01]  /*08a0*/  IMAD.WIDE.U32 R4, R8, 0x4, R4 ;  /* 0x0000000408047825 */ /* 0x001fe200078e0004 */
[----:B------:R-:W-:-:S03]  /*08b0*/  IADD3 R8, PT, PT, -R10, RZ, RZ ;  /* 0x000000ff0a087210 */ /* 0x000fc60007ffe1ff */
[----:B------:R-:W-:-:S07]  /*08c0*/  IMAD.MOV.U32 R10, RZ, RZ, R4 ;  /* 0x000000ffff0a7224 */ /* 0x000fce00078e0004 */
.L_x_9:
[----:B------:R-:W-:-:S06]  /*08d0*/  IMAD.MOV.U32 R4, RZ, RZ, R10 ;  /* 0x000000ffff047224 */ /* 0x000fcc00078e000a */
[----:B------:R0:W2:Y:S01]  /*08e0*/  LDG.E R4, desc[UR6][R4.64] ;  /* 0x0000000604047981 */ /* 0x0000a2000c1e1900 */
[----:B------:R-:W-:Y:S01]  /*08f0*/  VIADD R8, R8, 0x1 ;  /* 0x0000000108087836 */ /* 0x000fe20000000000 */
[----:B------:R-:W-:-:S04]  /*0900*/  IADD3 R10, P1, PT, R10, 0x4, RZ ;  /* 0x000000040a0a7810 */ /* 0x000fc80007f3e0ff */
[----:B------:R-:W-:Y:S01]  /*0910*/  ISETP.NE.AND P0, PT, R8, RZ, PT ;  /* 0x000000ff0800720c */ /* 0x000fe20003f05270 */
[----:B0-----:R-:W-:Y:S01]  /*0920*/  IMAD.X R5, RZ, RZ, R5, P1 ;  /* 0x000000ffff057224 */ /* 0x001fe200008e0605 */
[----:B--2---:R-:W-:-:S11]  /*0930*/  IADD3 R9, PT, PT, R4, R9, RZ ;  /* 0x0000000904097210 */ /* 0x004fd60007ffe0ff */
[----:B------:R-:W-:Y:S05]  /*0940*/  @P0 BRA `(.L_x_9) ;  /* 0xfffffffc00e00947 */ /* 0x000fea000383ffff */
.L_x_1:
[----:B------:R-:W-:Y:S05]  /*0950*/  BSYNC.RECONVERGENT B0 ;  /* 0x0000000000007941 */ /* 0x000fea0003800200 */
.L_x_0:
[----:B------:R-:W0:Y:S08]  /*0960*/  LDC.64 R12, c[0x0][0x3c0] ;  /* 0x0000f000ff0c7b82 */ /* 0x000e300000000a00 */
[----:B------:R-:W1:Y:S08]  /*0970*/  LDC R15, c[0x0][0x398] ;  /* 0x0000e600ff0f7b82 */ /* 0x000e700000000800 */
[----:B------:R-:W2:Y:S01]  /*0980*/  LDC.64 R10, c[0x0][0x3d8] ;  /* 0x0000f600ff0a7b82 */ /* 0x000ea20000000a00 */
[----:B0-----:R-:W-:-:S07]  /*0990*/  IMAD.WIDE R12, R7, 0x4, R12 ;  /* 0x00000004070c7825 */ /* 0x001fce00078e020c */
[----:B------:R-:W0:Y:S01]  /*09a0*/  LDC.64 R4, c[0x0][0x3c8] ;  /* 0x0000f200ff047b82 */ /* 0x000e220000000a00 */
[----:B------:R-:W3:Y:S01]  /*09b0*/  LDG.E R12, desc[UR6][R12.64] ;  /* 0x000000060c0c7981 */ /* 0x000ee2000c1e1900 */
[----:B------:R-:W-:Y:S01]  /*09c0*/  IMAD R6, R3, UR8, R6 ;  /* 0x0000000803067c24 */ /* 0x000fe2000f8e0206 */
[----:B---3--:R3:W4:Y:S05]  /*09d0*/  F2I.FLOOR.NTZ R8, R12 ;  /* 0x0000000c00087305 */ /* 0x00872a0000207100 */
[----:B---3--:R-:W3:Y:S01]  /*09e0*/  LDC.64 R12, c[0x0][0x3e8] ;  /* 0x0000fa00ff0c7b82 */ /* 0x008ee20000000a00 */
[----:B----4-:R-:W-:-:S04]  /*09f0*/  VIMNMX R8, PT, PT, RZ, R8, !PT ;  /* 0x00000008ff087248 */ /* 0x010fc80007fe0100 */
[----:B-1----:R-:W-:Y:S01]  /*0a00*/  VIADDMNMX R8, R15, 0xffffffff, R8, PT ;  /* 0xffffffff0f087846 */ /* 0x002fe20003800108 */
[----:B------:R-:W-:Y:S02]  /*0a10*/  IMAD R15, R2, R3, RZ ;  /* 0x00000003020f7224 */ /* 0x000fe400078e02ff */
[----:B------:R-:W-:Y:S02]  /*0a20*/  IMAD R3, R7, R2, UR8 ;  /* 0x0000000807037e24 */ /* 0x000fe4000f8e0202 */
[----:B------:R-:W-:Y:S02]  /*0a30*/  IMAD R7, R15, R8, R6 ;  /* 0x000000080f077224 */ /* 0x000fe400078e0206 */
[----:B--2---:R-:W-:-:S04]  /*0a40*/  IMAD.WIDE R2, R3, 0x4, R10 ;  /* 0x0000000403027825 */ /* 0x004fc800078e020a */
[----:B0-----:R-:W-:Y:S01]  /*0a50*/  IMAD.WIDE R10, R7, 0x4, R4 ;  /* 0x00000004070a7825 */ /* 0x001fe200078e0204 */
[----:B------:R-:W2:Y:S01]  /*0a60*/  LDG.E R14, desc[UR6][R2.64] ;  /* 0x00000006020e7981 */ /* 0x000ea2000c1e1900 */
[----:B------:R-:W0:Y:S04]  /*0a70*/  LDC.64 R4, c[0x0][0x3d0] ;  /* 0x0000f400ff047b82 */ /* 0x000e280000000a00 */
[----:B------:R-:W2:Y:S01]  /*0a80*/  LDG.E R11, desc[UR6][R10.64] ;  /* 0x000000060a0b7981 */ /* 0x000ea2000c1e1900 */
[----:B------:R-:W-:-:S04]  /*0a90*/  IMAD.IADD R0, R0, 0x1, R9 ;  /* 0x0000000100007824 */ /* 0x000fc800078e0209 */
[----:B------:R-:W-:-:S04]  /*0aa0*/  IMAD R15, R0, R15, R6 ;  /* 0x0000000f000f7224 */ /* 0x000fc800078e0206 */
[----:B---3--:R-:W-:-:S04]  /*0ab0*/  IMAD.WIDE R8, R15, 0x4, R12 ;  /* 0x000000040f087825 */ /* 0x008fc800078e020c */
[----:B0-----:R-:W-:-:S04]  /*0ac0*/  IMAD.WIDE R4, R15, 0x4, R4 ;  /* 0x000000040f047825 */ /* 0x001fc800078e0204 */
[----:B--2---:R-:W-:Y:S02]  /*0ad0*/  FMUL R13, R14, R11 ;  /* 0x0000000b0e0d7220 */ /* 0x004fe40000400000 */
[----:B------:R-:W0:Y:S03]  /*0ae0*/  LDC.64 R10, c[0x0][0x3e0] ;  /* 0x0000f800ff0a7b82 */ /* 0x000e260000000a00 */
[----:B------:R-:W-:Y:S04]  /*0af0*/  REDG.E.ADD.F32.FTZ.RN.STRONG.GPU desc[UR6][R8.64], R13 ;  /* 0x0000000d080079a6 */ /* 0x000fe8000c12f306 */
[----:B------:R-:W2:Y:S04]  /*0b00*/  LDG.E R0, desc[UR6][R2.64] ;  /* 0x0000000602007981 */ /* 0x000ea8000c1e1900 */
[----:B------:R-:W2:Y:S01]  /*0b10*/  LDG.E R5, desc[UR6][R4.64] ;  /* 0x0000000604057981 */ /* 0x000ea2000c1e1900 */
[----:B0-----:R-:W-:-:S04]  /*0b20*/  IMAD.WIDE R6, R7, 0x4, R10 ;  /* 0x0000000407067825 */ /* 0x001fc800078e020a */
[----:B--2---:R-:W-:-:S05]  /*0b30*/  FMUL R11, R0, R5 ;  /* 0x00000005000b7220 */ /* 0x004fca0000400000 */
[----:B------:R-:W-:Y:S01]  /*0b40*/  REDG.E.ADD.F32.FTZ.RN.STRONG.GPU desc[UR6][R6.64], R11 ;  /* 0x0000000b060079a6 */ /* 0x000fe2000c12f306 */
[----:B------:R-:W-:Y:S05]  /*0b50*/  EXIT ;  /* 0x000000000000794d */ /* 0x000fea0003800000 */
.L_x_10:
[----:B------:R-:W-:-:S00]  /*0b60*/  BRA `(.L_x_10) ;  /* 0xfffffffc00fc7947 */ /* 0x000fc0000383ffff */
[----:B------:R-:W-:-:S00]  /*0b70*/  NOP ;  /* 0x0000000000007918 */ /* 0x000fc00000000000 */
        /* <DEDUP_REMOVED lines=8> */
.L_x_22:


//--------------------- .text._Z13rpe_k_forwardiiiiiiiPKiS0_S0_S0_PKfS2_S2_Pf --------------------------
	.section	.text._Z13rpe_k_forwardiiiiiiiPKiS0_S0_S0_PKfS2_S2_Pf,"ax",@progbits
	.align	128
        .global         _Z13rpe_k_forwardiiiiiiiPKiS0_S0_S0_PKfS2_S2_Pf
        .type           _Z13rpe_k_forwardiiiiiiiPKiS0_S0_S0_PKfS2_S2_Pf,@function
        .size           _Z13rpe_k_forwardiiiiiiiPKiS0_S0_S0_PKfS2_S2_Pf,(.L_x_23 - _Z13rpe_k_forwardiiiiiiiPKiS0_S0_S0_PKfS2_S2_Pf)
        .other          _Z13rpe_k_forwardiiiiiiiPKiS0_S0_S0_PKfS2_S2_Pf,@"STO_CUDA_ENTRY STV_DEFAULT"
_Z13rpe_k_forwardiiiiiiiPKiS0_S0_S0_PKfS2_S2_Pf:
.text._Z13rpe_k_forwardiiiiiiiPKiS0_S0_S0_PKfS2_S2_Pf:
        /* <DEDUP_REMOVED lines=36> */
[----:B------:R-:W-:Y:S02]  /*0240*/  @!P2 IMAD.IADD R5, R5, 0x1, -R10 ;  /* 0x000000010505a824 */ /* 0x000fe400078e0a0a */
        /* <DEDUP_REMOVED lines=12> */
[----:B------:R-:W-:Y:S01]  /*0310*/  HFMA2 R9, -RZ, RZ, 0, 0 ;  /* 0x00000000ff097431 */ /* 0x000fe200000001ff */
        /* <DEDUP_REMOVED lines=10> */
[----:B------:R-:W-:-:S04]  /*03c0*/  IMAD.MOV.U32 R9, RZ, RZ, RZ ;  /* 0x000000ffff097224 */ /* 0x000fc800078e00ff */
[----:B------:R-:W-:Y:S01]  /*03d0*/  IMAD.MOV R11, RZ, RZ, -R8 ;  /* 0x000000ffff0b7224 */ /* 0x000fe200078e0a08 */
[----:B0-----:R-:W-:-:S04]  /*03e0*/  UIADD3 UR4, UP0, UPT, UR4, 0x20, URZ ;  /* 0x0000002004047890 */ /* 0x001fc8000ff1e0ff */
[----:B------:R-:W-:Y:S02]  /*03f0*/  UIADD3.X UR5, UPT, UPT, URZ, UR5, URZ, UP0, !UPT ;  /* 0x00000005ff057290 */ /* 0x000fe400087fe4ff */
[----:B------:R-:W-:-:S04]  /*0400*/  IMAD.U32 R13, RZ, RZ, UR4 ;  /* 0x00000004ff0d7e24 */ /* 0x000fc8000f8e00ff */
[----:B------:R-:W-:-:S07]  /*0410*/  IMAD.U32 R12, RZ, RZ, UR5 ;  /* 0x00000005ff0c7e24 */ /* 0x000fce000f8e00ff */
.L_x_15:
[----:B------:R-:W-:Y:S02]  /*0420*/  IMAD.MOV.U32 R4, RZ, RZ, R13 ;  /* 0x000000ffff047224 */ /* 0x000fe400078e000d */
[----:B------:R-:W-:-:S05]  /*0430*/  IMAD.MOV.U32 R5, RZ, RZ, R12 ;  /* 0x000000ffff057224 */ /* 0x000fca00078e000c */
        /* <DEDUP_REMOVED lines=17> */
[----:B---3--:R-:W-:Y:S02]  /*0550*/  IADD3 R23, PT, PT, R25, R24, R23 ;  /* 0x0000001819177210 */ /* 0x008fe40007ffe017 */
[----:B------:R-:W-:-:S02]  /*0560*/  IADD3 R11, PT, PT, R11, 0x10, RZ ;  /* 0x000000100b0b7810 */ /* 0x000fc40007ffe0ff */
        /* <DEDUP_REMOVED lines=10> */
.L_x_14:
[----:B------:R-:W-:Y:S05]  /*0610*/  BSYNC.RECONVERGENT B1 ;  /* 0x0000000000017941 */ /* 0x000fea0003800200 */
.L_x_13:
        /* <DEDUP_REMOVED lines=21> */
.L_x_17:
[----:B------:R-:W-:Y:S05]  /*0770*/  BSYNC.RECONVERGENT B1 ;  /* 0x0000000000017941 */ /* 0x000fea0003800200 */
.L_x_16:
        /* <DEDUP_REMOVED lines=15> */
.L_x_19:
[----:B------:R-:W-:Y:S05]  /*0870*/  BSYNC.RECONVERGENT B1 ;  /* 0x0000000000017941 */ /* 0x000fea0003800200 */
.L_x_18:
[----:B------:R-:W-:Y:S05]  /*0880*/  @!P1 BRA `(.L_x_12) ;  /* 0x0000000000309947 */ /* 0x000fea0003800000 */
[----:B------:R-:W0:Y:S02]  /*0890*/  LDC.64 R4, c[0x0][0x3a8] ;  /* 0x0000ea00ff047b82 */ /* 0x000e240000000a00 */
[----:B0-----:R-:W-:-:S04]  /*08a0*/  IMAD.WIDE.U32 R4, R8, 0x4, R4 ;  /* 0x0000000408047825 */ /* 0x001fc800078e0004 */
[----:B------:R-:W-:Y:S02]  /*08b0*/  IMAD.MOV R8, RZ, RZ, -R10 ;  /* 0x000000ffff087224 */ /* 0x000fe400078e0a0a */
[----:B------:R-:W-:-:S07]  /*08c0*/  IMAD.MOV.U32 R10, RZ, RZ, R4 ;  /* 0x000000ffff0a7224 */ /* 0x000fce00078e0004 */
.L_x_20:
[----:B------:R-:W-:-:S06]  /*08d0*/  MOV R4, R10 ;  /* 0x0000000a00047202 */ /* 0x000fcc0000000f00 */
[----:B------:R0:W2:Y:S01]  /*08e0*/  LDG.E R4, desc[UR6][R4.64] ;  /* 0x0000000604047981 */ /* 0x0000a2000c1e1900 */
[----:B------:R-:W-:Y:S01]  /*08f0*/  VIADD R8, R8, 0x1 ;  /* 0x0000000108087836 */ /* 0x000fe20000000000 */
[----:B------:R-:W-:-:S04]  /*0900*/  IADD3 R10, P1, PT, R10, 0x4, RZ ;  /* 0x000000040a0a7810 */ /* 0x000fc80007f3e0ff */
[----:B------:R-:W-:Y:S01]  /*0910*/  ISETP.NE.AND P0, PT, R8, RZ, PT ;  /* 0x000000ff0800720c */ /* 0x000fe20003f05270 */
[----:B0-----:R-:W-:Y:S02]  /*0920*/  IMAD.X R5, RZ, RZ, R5, P1 ;  /* 0x000000ffff057224 */ /* 0x001fe400008e0605 */
[----:B--2---:R-:W-:-:S10]  /*0930*/  IMAD.IADD R9, R4, 0x1, R9 ;  /* 0x0000000104097824 */ /* 0x004fd400078e0209 */
[----:B------:R-:W-:Y:S05]  /*0940*/  @P0 BRA `(.L_x_20) ;  /* 0xfffffffc00e00947 */ /* 0x000fea000383ffff */
.L_x_12:
[----:B------:R-:W-:Y:S05]  /*0950*/  BSYNC.RECONVERGENT B0 ;  /* 0x0000000000007941 */ /* 0x000fea0003800200 */
.L_x_11:
[----:B------:R-:W0:Y:S08]  /*0960*/  LDC.64 R12, c[0x0][0x3c0] ;  /* 0x0000f000ff0c7b82 */ /* 0x000e300000000a00 */
[----:B------:R-:W1:Y:S08]  /*0970*/  LDC R15, c[0x0][0x398] ;  /* 0x0000e600ff0f7b82 */ /* 0x000e700000000800 */
[----:B------:R-:W2:Y:S01]  /*0980*/  LDC.64 R10, c[0x0][0x3d0] ;  /* 0x0000f400ff0a7b82 */ /* 0x000ea20000000a00 */
[----:B0-----:R-:W-:-:S07]  /*0990*/  IMAD.WIDE R12, R7, 0x4, R12 ;  /* 0x00000004070c7825 */ /* 0x001fce00078e020c */
[----:B------:R-:W0:Y:S01]  /*09a0*/  LDC.64 R4, c[0x0][0x3c8] ;  /* 0x0000f200ff047b82 */ /* 0x000e220000000a00 */
[----:B------:R-:W3:Y:S01]  /*09b0*/  LDG.E R12, desc[UR6][R12.64] ;  /* 0x000000060c0c7981 */ /* 0x000ee2000c1e1900 */
[----:B------:R-:W-:Y:S02]  /*09c0*/  IMAD R0, R3, UR8, R0 ;  /* 0x0000000803007c24 */ /* 0x000fe4000f8e0200 */
[----:B------:R-:W-:Y:S02]  /*09d0*/  IMAD.IADD R6, R6, 0x1, R9 ;  /* 0x0000000106067824 */ /* 0x000fe400078e0209 */
[----:B------:R-:W-:-:S04]  /*09e0*/  IMAD R3, R2, R3, RZ ;  /* 0x0000000302037224 */ /* 0x000fc800078e02ff */
[----:B------:R-:W-:-:S04]  /*09f0*/  IMAD R9, R6, R3, R0 ;  /* 0x0000000306097224 */ /* 0x000fc800078e0200 */
[----:B--2---:R-:W-:-:S06]  /*0a00*/  IMAD.WIDE R10, R9, 0x4, R10 ;  /* 0x00000004090a7825 */ /* 0x004fcc00078e020a */
[----:B------:R-:W2:Y:S01]  /*0a10*/  LDG.E R10, desc[UR6][R10.64] ;  /* 0x000000060a0a7981 */ /* 0x000ea2000c1e1900 */
[----:B---3--:R-:W3:Y:S02]  /*0a20*/  F2I.FLOOR.NTZ R8, R12 ;  /* 0x0000000c00087305 */ /* 0x008ee40000207100 */
[----:B---3--:R-:W-:-:S04]  /*0a30*/  VIMNMX R8, PT, PT, RZ, R8, !PT ;  /* 0x00000008ff087248 */ /* 0x008fc80007fe0100 */
[----:B-1----:R-:W-:-:S05]  /*0a40*/  VIADDMNMX R8, R15, 0xffffffff, R8, PT ;  /* 0xffffffff0f087846 */ /* 0x002fca0003800108 */
[----:B------:R-:W-:Y:S02]  /*0a50*/  IMAD R3, R3, R8, R0 ;  /* 0x0000000803037224 */ /* 0x000fe400078e0200 */
[----:B------:R-:W1:Y:S02]  /*0a60*/  LDC.64 R8, c[0x0][0x3d8] ;  /* 0x0000f600ff087b82 */ /* 0x000e640000000a00 */
[----:B0-----:R-:W-:-:S06]  /*0a70*/  IMAD.WIDE R4, R3, 0x4, R4 ;  /* 0x0000000403047825 */ /* 0x001fcc00078e0204 */
[----:B------:R-:W2:Y:S01]  /*0a80*/  LDG.E R5, desc[UR6][R4.64] ;  /* 0x0000000604057981 */ /* 0x000ea2000c1e1900 */
[----:B------:R-:W-:-:S04]  /*0a90*/  IMAD R3, R7, R2, UR8 ;  /* 0x0000000807037e24 */ /* 0x000fc8000f8e0202 */
[----:B-1----:R-:W-:-:S04]  /*0aa0*/  IMAD.WIDE R2, R3, 0x4, R8 ;  /* 0x0000000403027825 */ /* 0x002fc800078e0208 */
[----:B--2---:R-:W-:-:S05]  /*0ab0*/  FMUL R7, R10, R5 ;  /* 0x000000050a077220 */ /* 0x004fca0000400000 */
[----:B------:R-:W-:Y:S01]  /*0ac0*/  REDG.E.ADD.F32.FTZ.RN.STRONG.GPU desc[UR6][R2.64], R7 ;  /* 0x00000007020079a6 */ /* 0x000fe2000c12f306 */
[----:B------:R-:W-:Y:S05]  /*0ad0*/  EXIT ;  /* 0x000000000000794d */ /* 0x000fea0003800000 */
.L_x_21:
        /* <DEDUP_REMOVED lines=10> */
.L_x_23:


//--------------------- .nv.shared.reserved.0     --------------------------
	.section	.nv.shared.reserved.0,"aw",@nobits
	.weak		__nv_reservedSMEM_offset_0_alias
	.size		__nv_reservedSMEM_offset_0_alias, 0, 64
	.other		__nv_reservedSMEM_offset_0_alias,@"STO_CUDA_RESERVED_SHARED STV_DEFAULT"
__nv_reservedSMEM_offset_0_alias:
	.zero		0
	.zero		64


//--------------------- .nv.constant0._Z14rpe_k_backwardiiiiiiiPKiS0_S0_S0_PKfS2_S2_PfS3_S3_ --------------------------
	.section	.nv.constant0._Z14rpe_k_backwardiiiiiiiPKiS0_S0_S0_PKfS2_S2_PfS3_S3_,"a",@progbits
	.sectionflags	@""
	.align	4
.nv.constant0._Z14rpe_k_backwardiiiiiiiPKiS0_S0_S0_PKfS2_S2_PfS3_S3_:
	.zero		1008


//--------------------- .nv.constant0._Z13rpe_k_forwardiiiiiiiPKiS0_S0_S0_PKfS2_S2_Pf --------------------------
	.section	.nv.constant0._Z13rpe_k_forwardiiiiiiiPKiS0_S0_S0_PKfS2_S2_Pf,"a",@progbits
	.sectionflags	@""
	.align	4
.nv.constant0._Z13rpe_k_forwardiiiiiiiPKiS0_S0_S0_PKfS2_S2_Pf:
	.zero		992


//--------------------- SYMBOLS --------------------------

	.type		.nv.reservedSmem.offset0,@object
	.size		.nv.reservedSmem.offset0,0x4
